//
// Generated by NVIDIA NVVM Compiler
//
// Compiler Build ID: CL-36424714
// Cuda compilation tools, release 13.0, V13.0.88
// Based on NVVM 20.0.0
//

.version 9.0
.target sm_100
.address_size 64

	// .globl	_Z18scrypt_jane_kernelPKjPjS1_jjjS1_S1_

.visible .entry _Z18scrypt_jane_kernelPKjPjS1_jjjS1_S1_(
	.param .u64 .ptr .align 1 _Z18scrypt_jane_kernelPKjPjS1_jjjS1_S1__param_0,
	.param .u64 .ptr .align 1 _Z18scrypt_jane_kernelPKjPjS1_jjjS1_S1__param_1,
	.param .u64 .ptr .align 1 _Z18scrypt_jane_kernelPKjPjS1_jjjS1_S1__param_2,
	.param .u32 _Z18scrypt_jane_kernelPKjPjS1_jjjS1_S1__param_3,
	.param .u32 _Z18scrypt_jane_kernelPKjPjS1_jjjS1_S1__param_4,
	.param .u32 _Z18scrypt_jane_kernelPKjPjS1_jjjS1_S1__param_5,
	.param .u64 .ptr .align 1 _Z18scrypt_jane_kernelPKjPjS1_jjjS1_S1__param_6,
	.param .u64 .ptr .align 1 _Z18scrypt_jane_kernelPKjPjS1_jjjS1_S1__param_7
)
{
	.local .align 16 .b8 	__local_depot0[256];
	.reg .b64 	%SP;
	.reg .b64 	%SPL;
	.reg .pred 	%p<23>;
	.reg .b32 	%r<1249>;
	.reg .b64 	%rd<113>;

	mov.u64 	%SPL, __local_depot0;
	ld.param.u64 	%rd12, [_Z18scrypt_jane_kernelPKjPjS1_jjjS1_S1__param_0];
	ld.param.u64 	%rd13, [_Z18scrypt_jane_kernelPKjPjS1_jjjS1_S1__param_2];
	ld.param.u32 	%r157, [_Z18scrypt_jane_kernelPKjPjS1_jjjS1_S1__param_3];
	ld.param.u32 	%r158, [_Z18scrypt_jane_kernelPKjPjS1_jjjS1_S1__param_4];
	ld.param.u32 	%r159, [_Z18scrypt_jane_kernelPKjPjS1_jjjS1_S1__param_5];
	ld.param.u64 	%rd10, [_Z18scrypt_jane_kernelPKjPjS1_jjjS1_S1__param_6];
	ld.param.u64 	%rd11, [_Z18scrypt_jane_kernelPKjPjS1_jjjS1_S1__param_7];
	cvta.to.global.u64 	%rd1, %rd13;
	add.u64 	%rd2, %SPL, 0;
	add.u64 	%rd3, %SPL, 128;
	mov.u32 	%r160, %ctaid.x;
	mov.u32 	%r161, %ntid.x;
	mov.u32 	%r162, %tid.x;
	mad.lo.s32 	%r1, %r160, %r161, %r162;
	add.s32 	%r2, %r159, %r1;
	shl.b32 	%r3, %r158, 5;
	cvta.to.global.u64 	%rd16, %rd12;
	ld.global.u32 	%r1248, [%rd16];
	ld.global.u32 	%r1247, [%rd16+4];
	ld.global.u32 	%r1246, [%rd16+8];
	ld.global.u32 	%r1245, [%rd16+12];
	ld.global.u32 	%r1244, [%rd16+16];
	ld.global.u32 	%r1243, [%rd16+20];
	ld.global.u32 	%r1242, [%rd16+24];
	ld.global.u32 	%r1241, [%rd16+28];
	ld.global.u32 	%r163, [%rd16+32];
	ld.global.u32 	%r164, [%rd16+36];
	ld.global.u32 	%r165, [%rd16+40];
	ld.global.u32 	%r166, [%rd16+44];
	ld.global.u32 	%r167, [%rd16+48];
	ld.global.u32 	%r168, [%rd16+52];
	ld.global.u32 	%r169, [%rd16+56];
	ld.global.u32 	%r170, [%rd16+60];
	ld.global.u32 	%r171, [%rd16+64];
	ld.global.u32 	%r172, [%rd16+68];
	ld.global.u32 	%r173, [%rd16+72];
	st.local.v4.u32 	[%rd3], {%r1248, %r1247, %r1246, %r1245};
	st.local.v4.u32 	[%rd3+16], {%r1244, %r1243, %r1242, %r1241};
	add.s64 	%rd4, %rd3, 32;
	st.local.v4.u32 	[%rd3+32], {%r163, %r164, %r165, %r166};
	st.local.v4.u32 	[%rd3+48], {%r167, %r168, %r169, %r170};
	st.local.v4.u32 	[%rd3+64], {%r171, %r172, %r173, %r2};
	st.local.v4.u32 	[%rd3+80], {%r1248, %r1247, %r1246, %r1245};
	st.local.v4.u32 	[%rd3+96], {%r1244, %r1243, %r1242, %r1241};
	st.local.v4.u32 	[%rd3+112], {%r163, %r164, %r165, %r166};
	setp.eq.s32 	%p1, %r157, 0;
	@%p1 bra 	$L__BB0_32;
	mul.lo.s32 	%r174, %r157, %r1;
	mul.lo.s32 	%r175, %r174, %r3;
	mul.wide.u32 	%rd17, %r175, 4;
	add.s64 	%rd5, %rd1, %rd17;
	shl.b32 	%r12, %r158, 1;
	add.s32 	%r176, %r3, -16;
	setp.eq.s32 	%p2, %r12, 0;
	mul.wide.u32 	%rd18, %r176, 4;
	add.s64 	%rd6, %rd3, %rd18;
	@%p2 bra 	$L__BB0_11;
	mov.b32 	%r1199, 0;
$L__BB0_3:
	setp.eq.s32 	%p3, %r3, 0;
	@%p3 bra 	$L__BB0_6;
	mul.lo.s32 	%r21, %r1199, %r3;
	mov.b32 	%r1200, 0;
$L__BB0_5:
	.pragma "nounroll";
	mul.wide.u32 	%rd19, %r1200, 4;
	add.s64 	%rd20, %rd3, %rd19;
	ld.local.v4.u32 	{%r179, %r180, %r181, %r182}, [%rd20];
	add.s32 	%r183, %r1200, %r21;
	mul.wide.u32 	%rd21, %r183, 4;
	add.s64 	%rd22, %rd5, %rd21;
	st.global.u32 	[%rd22], %r179;
	add.s32 	%r184, %r183, 1;
	mul.wide.u32 	%rd23, %r184, 4;
	add.s64 	%rd24, %rd5, %rd23;
	st.global.u32 	[%rd24], %r180;
	add.s32 	%r185, %r183, 2;
	mul.wide.u32 	%rd25, %r185, 4;
	add.s64 	%rd26, %rd5, %rd25;
	st.global.u32 	[%rd26], %r181;
	add.s32 	%r186, %r183, 3;
	mul.wide.u32 	%rd27, %r186, 4;
	add.s64 	%rd28, %rd5, %rd27;
	st.global.u32 	[%rd28], %r182;
	ld.local.v4.u32 	{%r187, %r188, %r189, %r190}, [%rd20+16];
	add.s32 	%r191, %r183, 4;
	mul.wide.u32 	%rd29, %r191, 4;
	add.s64 	%rd30, %rd5, %rd29;
	st.global.u32 	[%rd30], %r187;
	add.s32 	%r192, %r183, 5;
	mul.wide.u32 	%rd31, %r192, 4;
	add.s64 	%rd32, %rd5, %rd31;
	st.global.u32 	[%rd32], %r188;
	add.s32 	%r193, %r183, 6;
	mul.wide.u32 	%rd33, %r193, 4;
	add.s64 	%rd34, %rd5, %rd33;
	st.global.u32 	[%rd34], %r189;
	add.s32 	%r194, %r183, 7;
	mul.wide.u32 	%rd35, %r194, 4;
	add.s64 	%rd36, %rd5, %rd35;
	st.global.u32 	[%rd36], %r190;
	ld.local.v4.u32 	{%r195, %r196, %r197, %r198}, [%rd20+32];
	add.s32 	%r199, %r183, 8;
	mul.wide.u32 	%rd37, %r199, 4;
	add.s64 	%rd38, %rd5, %rd37;
	st.global.u32 	[%rd38], %r195;
	add.s32 	%r200, %r183, 9;
	mul.wide.u32 	%rd39, %r200, 4;
	add.s64 	%rd40, %rd5, %rd39;
	st.global.u32 	[%rd40], %r196;
	add.s32 	%r201, %r183, 10;
	mul.wide.u32 	%rd41, %r201, 4;
	add.s64 	%rd42, %rd5, %rd41;
	st.global.u32 	[%rd42], %r197;
	add.s32 	%r202, %r183, 11;
	mul.wide.u32 	%rd43, %r202, 4;
	add.s64 	%rd44, %rd5, %rd43;
	st.global.u32 	[%rd44], %r198;
	ld.local.v4.u32 	{%r203, %r204, %r205, %r206}, [%rd20+48];
	add.s32 	%r207, %r183, 12;
	mul.wide.u32 	%rd45, %r207, 4;
	add.s64 	%rd46, %rd5, %rd45;
	st.global.u32 	[%rd46], %r203;
	add.s32 	%r208, %r183, 13;
	mul.wide.u32 	%rd47, %r208, 4;
	add.s64 	%rd48, %rd5, %rd47;
	st.global.u32 	[%rd48], %r204;
	add.s32 	%r209, %r183, 14;
	mul.wide.u32 	%rd49, %r209, 4;
	add.s64 	%rd50, %rd5, %rd49;
	st.global.u32 	[%rd50], %r205;
	add.s32 	%r210, %r183, 15;
	mul.wide.u32 	%rd51, %r210, 4;
	add.s64 	%rd52, %rd5, %rd51;
	st.global.u32 	[%rd52], %r206;
	add.s32 	%r1200, %r1200, 16;
	setp.ne.s32 	%p4, %r1200, %r3;
	@%p4 bra 	$L__BB0_5;
$L__BB0_6:
	ld.local.v4.u32 	{%r1204, %r1203, %r1202, %r1201}, [%rd6];
	ld.local.v4.u32 	{%r1205, %r1206, %r1207, %r1208}, [%rd6+16];
	ld.local.v4.u32 	{%r1209, %r1210, %r1211, %r1212}, [%rd6+32];
	ld.local.v4.u32 	{%r1213, %r1214, %r1215, %r1216}, [%rd6+48];
	mov.b32 	%r1217, 0;
$L__BB0_7:
	shl.b32 	%r212, %r1217, 4;
	mul.wide.u32 	%rd53, %r212, 4;
	add.s64 	%rd54, %rd3, %rd53;
	ld.local.v4.u32 	{%r213, %r214, %r215, %r216}, [%rd54];
	xor.b32  	%r217, %r1204, %r213;
	xor.b32  	%r218, %r1203, %r214;
	xor.b32  	%r219, %r1202, %r215;
	xor.b32  	%r220, %r1201, %r216;
	ld.local.v4.u32 	{%r221, %r222, %r223, %r224}, [%rd54+16];
	xor.b32  	%r225, %r1205, %r221;
	xor.b32  	%r226, %r1206, %r222;
	xor.b32  	%r227, %r1207, %r223;
	xor.b32  	%r228, %r1208, %r224;
	ld.local.v4.u32 	{%r229, %r230, %r231, %r232}, [%rd54+32];
	xor.b32  	%r233, %r1209, %r229;
	xor.b32  	%r234, %r1210, %r230;
	xor.b32  	%r235, %r1211, %r231;
	xor.b32  	%r236, %r1212, %r232;
	ld.local.v4.u32 	{%r237, %r238, %r239, %r240}, [%rd54+48];
	xor.b32  	%r241, %r1213, %r237;
	xor.b32  	%r242, %r1214, %r238;
	xor.b32  	%r243, %r1215, %r239;
	xor.b32  	%r244, %r1216, %r240;
	add.s32 	%r245, %r217, %r225;
	xor.b32  	%r246, %r245, %r241;
	shf.l.wrap.b32 	%r247, %r246, %r246, 16;
	add.s32 	%r248, %r247, %r233;
	xor.b32  	%r249, %r248, %r225;
	shf.l.wrap.b32 	%r250, %r249, %r249, 12;
	add.s32 	%r251, %r250, %r245;
	xor.b32  	%r252, %r251, %r247;
	shf.l.wrap.b32 	%r253, %r252, %r252, 8;
	add.s32 	%r254, %r253, %r248;
	xor.b32  	%r255, %r254, %r250;
	shf.l.wrap.b32 	%r256, %r255, %r255, 7;
	add.s32 	%r257, %r218, %r226;
	xor.b32  	%r258, %r257, %r242;
	shf.l.wrap.b32 	%r259, %r258, %r258, 16;
	add.s32 	%r260, %r259, %r234;
	xor.b32  	%r261, %r260, %r226;
	shf.l.wrap.b32 	%r262, %r261, %r261, 12;
	add.s32 	%r263, %r262, %r257;
	xor.b32  	%r264, %r263, %r259;
	shf.l.wrap.b32 	%r265, %r264, %r264, 8;
	add.s32 	%r266, %r265, %r260;
	xor.b32  	%r267, %r266, %r262;
	shf.l.wrap.b32 	%r268, %r267, %r267, 7;
	add.s32 	%r269, %r219, %r227;
	xor.b32  	%r270, %r269, %r243;
	shf.l.wrap.b32 	%r271, %r270, %r270, 16;
	add.s32 	%r272, %r271, %r235;
	xor.b32  	%r273, %r272, %r227;
	shf.l.wrap.b32 	%r274, %r273, %r273, 12;
	add.s32 	%r275, %r274, %r269;
	xor.b32  	%r276, %r275, %r271;
	shf.l.wrap.b32 	%r277, %r276, %r276, 8;
	add.s32 	%r278, %r277, %r272;
	xor.b32  	%r279, %r278, %r274;
	shf.l.wrap.b32 	%r280, %r279, %r279, 7;
	add.s32 	%r281, %r220, %r228;
	xor.b32  	%r282, %r281, %r244;
	shf.l.wrap.b32 	%r283, %r282, %r282, 16;
	add.s32 	%r284, %r283, %r236;
	xor.b32  	%r285, %r284, %r228;
	shf.l.wrap.b32 	%r286, %r285, %r285, 12;
	add.s32 	%r287, %r286, %r281;
	xor.b32  	%r288, %r287, %r283;
	shf.l.wrap.b32 	%r289, %r288, %r288, 8;
	add.s32 	%r290, %r289, %r284;
	xor.b32  	%r291, %r290, %r286;
	shf.l.wrap.b32 	%r292, %r291, %r291, 7;
	add.s32 	%r293, %r268, %r251;
	xor.b32  	%r294, %r293, %r289;
	shf.l.wrap.b32 	%r295, %r294, %r294, 16;
	add.s32 	%r296, %r295, %r278;
	xor.b32  	%r297, %r296, %r268;
	shf.l.wrap.b32 	%r298, %r297, %r297, 12;
	add.s32 	%r299, %r298, %r293;
	xor.b32  	%r300, %r299, %r295;
	shf.l.wrap.b32 	%r301, %r300, %r300, 8;
	add.s32 	%r302, %r301, %r296;
	xor.b32  	%r303, %r302, %r298;
	shf.l.wrap.b32 	%r304, %r303, %r303, 7;
	add.s32 	%r305, %r280, %r263;
	xor.b32  	%r306, %r305, %r253;
	shf.l.wrap.b32 	%r307, %r306, %r306, 16;
	add.s32 	%r308, %r307, %r290;
	xor.b32  	%r309, %r308, %r280;
	shf.l.wrap.b32 	%r310, %r309, %r309, 12;
	add.s32 	%r311, %r310, %r305;
	xor.b32  	%r312, %r311, %r307;
	shf.l.wrap.b32 	%r313, %r312, %r312, 8;
	add.s32 	%r314, %r313, %r308;
	xor.b32  	%r315, %r314, %r310;
	shf.l.wrap.b32 	%r316, %r315, %r315, 7;
	add.s32 	%r317, %r292, %r275;
	xor.b32  	%r318, %r317, %r265;
	shf.l.wrap.b32 	%r319, %r318, %r318, 16;
	add.s32 	%r320, %r319, %r254;
	xor.b32  	%r321, %r320, %r292;
	shf.l.wrap.b32 	%r322, %r321, %r321, 12;
	add.s32 	%r323, %r322, %r317;
	xor.b32  	%r324, %r323, %r319;
	shf.l.wrap.b32 	%r325, %r324, %r324, 8;
	add.s32 	%r326, %r325, %r320;
	xor.b32  	%r327, %r326, %r322;
	shf.l.wrap.b32 	%r328, %r327, %r327, 7;
	add.s32 	%r329, %r256, %r287;
	xor.b32  	%r330, %r329, %r277;
	shf.l.wrap.b32 	%r331, %r330, %r330, 16;
	add.s32 	%r332, %r331, %r266;
	xor.b32  	%r333, %r332, %r256;
	shf.l.wrap.b32 	%r334, %r333, %r333, 12;
	add.s32 	%r335, %r334, %r329;
	xor.b32  	%r336, %r335, %r331;
	shf.l.wrap.b32 	%r337, %r336, %r336, 8;
	add.s32 	%r338, %r337, %r332;
	xor.b32  	%r339, %r338, %r334;
	shf.l.wrap.b32 	%r340, %r339, %r339, 7;
	add.s32 	%r341, %r299, %r340;
	xor.b32  	%r342, %r341, %r313;
	shf.l.wrap.b32 	%r343, %r342, %r342, 16;
	add.s32 	%r344, %r343, %r326;
	xor.b32  	%r345, %r344, %r340;
	shf.l.wrap.b32 	%r346, %r345, %r345, 12;
	add.s32 	%r347, %r346, %r341;
	xor.b32  	%r348, %r347, %r343;
	shf.l.wrap.b32 	%r349, %r348, %r348, 8;
	add.s32 	%r350, %r349, %r344;
	xor.b32  	%r351, %r350, %r346;
	shf.l.wrap.b32 	%r352, %r351, %r351, 7;
	add.s32 	%r353, %r311, %r304;
	xor.b32  	%r354, %r353, %r325;
	shf.l.wrap.b32 	%r355, %r354, %r354, 16;
	add.s32 	%r356, %r355, %r338;
	xor.b32  	%r357, %r356, %r304;
	shf.l.wrap.b32 	%r358, %r357, %r357, 12;
	add.s32 	%r359, %r358, %r353;
	xor.b32  	%r360, %r359, %r355;
	shf.l.wrap.b32 	%r361, %r360, %r360, 8;
	add.s32 	%r362, %r361, %r356;
	xor.b32  	%r363, %r362, %r358;
	shf.l.wrap.b32 	%r364, %r363, %r363, 7;
	add.s32 	%r365, %r323, %r316;
	xor.b32  	%r366, %r365, %r337;
	shf.l.wrap.b32 	%r367, %r366, %r366, 16;
	add.s32 	%r368, %r367, %r302;
	xor.b32  	%r369, %r368, %r316;
	shf.l.wrap.b32 	%r370, %r369, %r369, 12;
	add.s32 	%r371, %r370, %r365;
	xor.b32  	%r372, %r371, %r367;
	shf.l.wrap.b32 	%r373, %r372, %r372, 8;
	add.s32 	%r374, %r373, %r368;
	xor.b32  	%r375, %r374, %r370;
	shf.l.wrap.b32 	%r376, %r375, %r375, 7;
	add.s32 	%r377, %r335, %r328;
	xor.b32  	%r378, %r377, %r301;
	shf.l.wrap.b32 	%r379, %r378, %r378, 16;
	add.s32 	%r380, %r379, %r314;
	xor.b32  	%r381, %r380, %r328;
	shf.l.wrap.b32 	%r382, %r381, %r381, 12;
	add.s32 	%r383, %r382, %r377;
	xor.b32  	%r384, %r383, %r379;
	shf.l.wrap.b32 	%r385, %r384, %r384, 8;
	add.s32 	%r386, %r385, %r380;
	xor.b32  	%r387, %r386, %r382;
	shf.l.wrap.b32 	%r388, %r387, %r387, 7;
	add.s32 	%r389, %r364, %r347;
	xor.b32  	%r390, %r389, %r385;
	shf.l.wrap.b32 	%r391, %r390, %r390, 16;
	add.s32 	%r392, %r391, %r374;
	xor.b32  	%r393, %r392, %r364;
	shf.l.wrap.b32 	%r394, %r393, %r393, 12;
	add.s32 	%r395, %r394, %r389;
	xor.b32  	%r396, %r395, %r391;
	shf.l.wrap.b32 	%r397, %r396, %r396, 8;
	add.s32 	%r398, %r397, %r392;
	xor.b32  	%r399, %r398, %r394;
	shf.l.wrap.b32 	%r400, %r399, %r399, 7;
	add.s32 	%r401, %r376, %r359;
	xor.b32  	%r402, %r401, %r349;
	shf.l.wrap.b32 	%r403, %r402, %r402, 16;
	add.s32 	%r404, %r403, %r386;
	xor.b32  	%r405, %r404, %r376;
	shf.l.wrap.b32 	%r406, %r405, %r405, 12;
	add.s32 	%r407, %r406, %r401;
	xor.b32  	%r408, %r407, %r403;
	shf.l.wrap.b32 	%r409, %r408, %r408, 8;
	add.s32 	%r410, %r409, %r404;
	xor.b32  	%r411, %r410, %r406;
	shf.l.wrap.b32 	%r412, %r411, %r411, 7;
	add.s32 	%r413, %r388, %r371;
	xor.b32  	%r414, %r413, %r361;
	shf.l.wrap.b32 	%r415, %r414, %r414, 16;
	add.s32 	%r416, %r415, %r350;
	xor.b32  	%r417, %r416, %r388;
	shf.l.wrap.b32 	%r418, %r417, %r417, 12;
	add.s32 	%r419, %r418, %r413;
	xor.b32  	%r420, %r419, %r415;
	shf.l.wrap.b32 	%r421, %r420, %r420, 8;
	add.s32 	%r422, %r421, %r416;
	xor.b32  	%r423, %r422, %r418;
	shf.l.wrap.b32 	%r424, %r423, %r423, 7;
	add.s32 	%r425, %r352, %r383;
	xor.b32  	%r426, %r425, %r373;
	shf.l.wrap.b32 	%r427, %r426, %r426, 16;
	add.s32 	%r428, %r427, %r362;
	xor.b32  	%r429, %r428, %r352;
	shf.l.wrap.b32 	%r430, %r429, %r429, 12;
	add.s32 	%r431, %r430, %r425;
	xor.b32  	%r432, %r431, %r427;
	shf.l.wrap.b32 	%r433, %r432, %r432, 8;
	add.s32 	%r434, %r433, %r428;
	xor.b32  	%r435, %r434, %r430;
	shf.l.wrap.b32 	%r436, %r435, %r435, 7;
	add.s32 	%r437, %r395, %r436;
	xor.b32  	%r438, %r437, %r409;
	shf.l.wrap.b32 	%r439, %r438, %r438, 16;
	add.s32 	%r440, %r439, %r422;
	xor.b32  	%r441, %r440, %r436;
	shf.l.wrap.b32 	%r442, %r441, %r441, 12;
	add.s32 	%r443, %r442, %r437;
	xor.b32  	%r444, %r443, %r439;
	shf.l.wrap.b32 	%r445, %r444, %r444, 8;
	add.s32 	%r446, %r445, %r440;
	xor.b32  	%r447, %r446, %r442;
	shf.l.wrap.b32 	%r448, %r447, %r447, 7;
	add.s32 	%r449, %r407, %r400;
	xor.b32  	%r450, %r449, %r421;
	shf.l.wrap.b32 	%r451, %r450, %r450, 16;
	add.s32 	%r452, %r451, %r434;
	xor.b32  	%r453, %r452, %r400;
	shf.l.wrap.b32 	%r454, %r453, %r453, 12;
	add.s32 	%r455, %r454, %r449;
	xor.b32  	%r456, %r455, %r451;
	shf.l.wrap.b32 	%r457, %r456, %r456, 8;
	add.s32 	%r458, %r457, %r452;
	xor.b32  	%r459, %r458, %r454;
	shf.l.wrap.b32 	%r460, %r459, %r459, 7;
	add.s32 	%r461, %r419, %r412;
	xor.b32  	%r462, %r461, %r433;
	shf.l.wrap.b32 	%r463, %r462, %r462, 16;
	add.s32 	%r464, %r463, %r398;
	xor.b32  	%r465, %r464, %r412;
	shf.l.wrap.b32 	%r466, %r465, %r465, 12;
	add.s32 	%r467, %r466, %r461;
	xor.b32  	%r468, %r467, %r463;
	shf.l.wrap.b32 	%r469, %r468, %r468, 8;
	add.s32 	%r470, %r469, %r464;
	xor.b32  	%r471, %r470, %r466;
	shf.l.wrap.b32 	%r472, %r471, %r471, 7;
	add.s32 	%r473, %r431, %r424;
	xor.b32  	%r474, %r473, %r397;
	shf.l.wrap.b32 	%r475, %r474, %r474, 16;
	add.s32 	%r476, %r475, %r410;
	xor.b32  	%r477, %r476, %r424;
	shf.l.wrap.b32 	%r478, %r477, %r477, 12;
	add.s32 	%r479, %r478, %r473;
	xor.b32  	%r480, %r479, %r475;
	shf.l.wrap.b32 	%r481, %r480, %r480, 8;
	add.s32 	%r482, %r481, %r476;
	xor.b32  	%r483, %r482, %r478;
	shf.l.wrap.b32 	%r484, %r483, %r483, 7;
	add.s32 	%r485, %r460, %r443;
	xor.b32  	%r486, %r485, %r481;
	shf.l.wrap.b32 	%r487, %r486, %r486, 16;
	add.s32 	%r488, %r487, %r470;
	xor.b32  	%r489, %r488, %r460;
	shf.l.wrap.b32 	%r490, %r489, %r489, 12;
	add.s32 	%r491, %r490, %r485;
	xor.b32  	%r492, %r491, %r487;
	shf.l.wrap.b32 	%r493, %r492, %r492, 8;
	add.s32 	%r494, %r493, %r488;
	xor.b32  	%r495, %r494, %r490;
	shf.l.wrap.b32 	%r496, %r495, %r495, 7;
	add.s32 	%r497, %r472, %r455;
	xor.b32  	%r498, %r497, %r445;
	shf.l.wrap.b32 	%r499, %r498, %r498, 16;
	add.s32 	%r500, %r499, %r482;
	xor.b32  	%r501, %r500, %r472;
	shf.l.wrap.b32 	%r502, %r501, %r501, 12;
	add.s32 	%r503, %r502, %r497;
	xor.b32  	%r504, %r503, %r499;
	shf.l.wrap.b32 	%r505, %r504, %r504, 8;
	add.s32 	%r506, %r505, %r500;
	xor.b32  	%r507, %r506, %r502;
	shf.l.wrap.b32 	%r508, %r507, %r507, 7;
	add.s32 	%r509, %r484, %r467;
	xor.b32  	%r510, %r509, %r457;
	shf.l.wrap.b32 	%r511, %r510, %r510, 16;
	add.s32 	%r512, %r511, %r446;
	xor.b32  	%r513, %r512, %r484;
	shf.l.wrap.b32 	%r514, %r513, %r513, 12;
	add.s32 	%r515, %r514, %r509;
	xor.b32  	%r516, %r515, %r511;
	shf.l.wrap.b32 	%r517, %r516, %r516, 8;
	add.s32 	%r518, %r517, %r512;
	xor.b32  	%r519, %r518, %r514;
	shf.l.wrap.b32 	%r520, %r519, %r519, 7;
	add.s32 	%r521, %r448, %r479;
	xor.b32  	%r522, %r521, %r469;
	shf.l.wrap.b32 	%r523, %r522, %r522, 16;
	add.s32 	%r524, %r523, %r458;
	xor.b32  	%r525, %r524, %r448;
	shf.l.wrap.b32 	%r526, %r525, %r525, 12;
	add.s32 	%r527, %r526, %r521;
	xor.b32  	%r528, %r527, %r523;
	shf.l.wrap.b32 	%r529, %r528, %r528, 8;
	add.s32 	%r530, %r529, %r524;
	xor.b32  	%r531, %r530, %r526;
	shf.l.wrap.b32 	%r532, %r531, %r531, 7;
	add.s32 	%r533, %r491, %r532;
	xor.b32  	%r534, %r533, %r505;
	shf.l.wrap.b32 	%r535, %r534, %r534, 16;
	add.s32 	%r536, %r535, %r518;
	xor.b32  	%r537, %r536, %r532;
	shf.l.wrap.b32 	%r538, %r537, %r537, 12;
	add.s32 	%r539, %r538, %r533;
	xor.b32  	%r540, %r539, %r535;
	shf.l.wrap.b32 	%r541, %r540, %r540, 8;
	add.s32 	%r542, %r541, %r536;
	xor.b32  	%r543, %r542, %r538;
	shf.l.wrap.b32 	%r544, %r543, %r543, 7;
	add.s32 	%r545, %r503, %r496;
	xor.b32  	%r546, %r545, %r517;
	shf.l.wrap.b32 	%r547, %r546, %r546, 16;
	add.s32 	%r548, %r547, %r530;
	xor.b32  	%r549, %r548, %r496;
	shf.l.wrap.b32 	%r550, %r549, %r549, 12;
	add.s32 	%r551, %r550, %r545;
	xor.b32  	%r552, %r551, %r547;
	shf.l.wrap.b32 	%r553, %r552, %r552, 8;
	add.s32 	%r554, %r553, %r548;
	xor.b32  	%r555, %r554, %r550;
	shf.l.wrap.b32 	%r556, %r555, %r555, 7;
	add.s32 	%r557, %r515, %r508;
	xor.b32  	%r558, %r557, %r529;
	shf.l.wrap.b32 	%r559, %r558, %r558, 16;
	add.s32 	%r560, %r559, %r494;
	xor.b32  	%r561, %r560, %r508;
	shf.l.wrap.b32 	%r562, %r561, %r561, 12;
	add.s32 	%r563, %r562, %r557;
	xor.b32  	%r564, %r563, %r559;
	shf.l.wrap.b32 	%r565, %r564, %r564, 8;
	add.s32 	%r566, %r565, %r560;
	xor.b32  	%r567, %r566, %r562;
	shf.l.wrap.b32 	%r568, %r567, %r567, 7;
	add.s32 	%r569, %r527, %r520;
	xor.b32  	%r570, %r569, %r493;
	shf.l.wrap.b32 	%r571, %r570, %r570, 16;
	add.s32 	%r572, %r571, %r506;
	xor.b32  	%r573, %r572, %r520;
	shf.l.wrap.b32 	%r574, %r573, %r573, 12;
	add.s32 	%r575, %r574, %r569;
	xor.b32  	%r576, %r575, %r571;
	shf.l.wrap.b32 	%r577, %r576, %r576, 8;
	add.s32 	%r578, %r577, %r572;
	xor.b32  	%r579, %r578, %r574;
	shf.l.wrap.b32 	%r580, %r579, %r579, 7;
	add.s32 	%r581, %r556, %r539;
	xor.b32  	%r582, %r581, %r577;
	shf.l.wrap.b32 	%r583, %r582, %r582, 16;
	add.s32 	%r584, %r583, %r566;
	xor.b32  	%r585, %r584, %r556;
	shf.l.wrap.b32 	%r586, %r585, %r585, 12;
	add.s32 	%r587, %r586, %r581;
	xor.b32  	%r588, %r587, %r583;
	shf.l.wrap.b32 	%r589, %r588, %r588, 8;
	add.s32 	%r590, %r589, %r584;
	xor.b32  	%r591, %r590, %r586;
	shf.l.wrap.b32 	%r592, %r591, %r591, 7;
	add.s32 	%r593, %r568, %r551;
	xor.b32  	%r594, %r593, %r541;
	shf.l.wrap.b32 	%r595, %r594, %r594, 16;
	add.s32 	%r596, %r595, %r578;
	xor.b32  	%r597, %r596, %r568;
	shf.l.wrap.b32 	%r598, %r597, %r597, 12;
	add.s32 	%r599, %r598, %r593;
	xor.b32  	%r600, %r599, %r595;
	shf.l.wrap.b32 	%r601, %r600, %r600, 8;
	add.s32 	%r602, %r601, %r596;
	xor.b32  	%r603, %r602, %r598;
	shf.l.wrap.b32 	%r604, %r603, %r603, 7;
	add.s32 	%r605, %r580, %r563;
	xor.b32  	%r606, %r605, %r553;
	shf.l.wrap.b32 	%r607, %r606, %r606, 16;
	add.s32 	%r608, %r607, %r542;
	xor.b32  	%r609, %r608, %r580;
	shf.l.wrap.b32 	%r610, %r609, %r609, 12;
	add.s32 	%r611, %r610, %r605;
	xor.b32  	%r612, %r611, %r607;
	shf.l.wrap.b32 	%r613, %r612, %r612, 8;
	add.s32 	%r614, %r613, %r608;
	xor.b32  	%r615, %r614, %r610;
	shf.l.wrap.b32 	%r616, %r615, %r615, 7;
	add.s32 	%r617, %r544, %r575;
	xor.b32  	%r618, %r617, %r565;
	shf.l.wrap.b32 	%r619, %r618, %r618, 16;
	add.s32 	%r620, %r619, %r554;
	xor.b32  	%r621, %r620, %r544;
	shf.l.wrap.b32 	%r622, %r621, %r621, 12;
	add.s32 	%r623, %r622, %r617;
	xor.b32  	%r624, %r623, %r619;
	shf.l.wrap.b32 	%r625, %r624, %r624, 8;
	add.s32 	%r626, %r625, %r620;
	xor.b32  	%r627, %r626, %r622;
	shf.l.wrap.b32 	%r628, %r627, %r627, 7;
	add.s32 	%r1204, %r217, %r587;
	add.s32 	%r1203, %r218, %r599;
	add.s32 	%r1202, %r219, %r611;
	add.s32 	%r1201, %r220, %r623;
	add.s32 	%r1205, %r225, %r628;
	add.s32 	%r1206, %r226, %r592;
	add.s32 	%r1207, %r227, %r604;
	add.s32 	%r1208, %r228, %r616;
	add.s32 	%r1209, %r233, %r614;
	add.s32 	%r1210, %r234, %r626;
	add.s32 	%r1211, %r235, %r590;
	add.s32 	%r1212, %r236, %r602;
	add.s32 	%r1213, %r241, %r601;
	add.s32 	%r1214, %r242, %r613;
	add.s32 	%r1215, %r243, %r625;
	add.s32 	%r1216, %r244, %r589;
	shr.u32 	%r629, %r1217, 1;
	and.b32  	%r630, %r1217, 1;
	setp.eq.b32 	%p5, %r630, 1;
	selp.b32 	%r631, %r158, 0, %p5;
	add.s32 	%r632, %r631, %r629;
	shl.b32 	%r633, %r632, 4;
	mul.wide.u32 	%rd55, %r633, 4;
	add.s64 	%rd56, %rd2, %rd55;
	st.local.v4.u32 	[%rd56], {%r1204, %r1203, %r1202, %r1201};
	st.local.v4.u32 	[%rd56+16], {%r1205, %r1206, %r1207, %r1208};
	st.local.v4.u32 	[%rd56+32], {%r1209, %r1210, %r1211, %r1212};
	st.local.v4.u32 	[%rd56+48], {%r1213, %r1214, %r1215, %r1216};
	add.s32 	%r1217, %r1217, 1;
	setp.ne.s32 	%p6, %r1217, %r12;
	@%p6 bra 	$L__BB0_7;
	setp.eq.s32 	%p7, %r3, 0;
	@%p7 bra 	$L__BB0_18;
	mov.b32 	%r1218, 0;
$L__BB0_10:
	.pragma "nounroll";
	mul.wide.u32 	%rd57, %r1218, 4;
	add.s64 	%rd58, %rd2, %rd57;
	ld.local.v4.u32 	{%r635, %r636, %r637, %r638}, [%rd58];
	add.s64 	%rd59, %rd3, %rd57;
	st.local.v4.u32 	[%rd59], {%r635, %r636, %r637, %r638};
	ld.local.v4.u32 	{%r639, %r640, %r641, %r642}, [%rd58+16];
	st.local.v4.u32 	[%rd59+16], {%r639, %r640, %r641, %r642};
	ld.local.v4.u32 	{%r643, %r644, %r645, %r646}, [%rd58+32];
	st.local.v4.u32 	[%rd59+32], {%r643, %r644, %r645, %r646};
	ld.local.v4.u32 	{%r647, %r648, %r649, %r650}, [%rd58+48];
	st.local.v4.u32 	[%rd59+48], {%r647, %r648, %r649, %r650};
	add.s32 	%r1218, %r1218, 16;
	setp.ne.s32 	%p8, %r1218, %r3;
	@%p8 bra 	$L__BB0_10;
	bra.uni 	$L__BB0_18;
$L__BB0_11:
	setp.eq.s32 	%p10, %r3, 0;
	@%p10 bra 	$L__BB0_19;
	mov.b32 	%r1196, 0;
$L__BB0_13:
	mul.lo.s32 	%r14, %r1196, %r3;
	mov.b32 	%r1197, 0;
$L__BB0_14:
	.pragma "nounroll";
	mul.wide.u32 	%rd60, %r1197, 4;
	add.s64 	%rd61, %rd3, %rd60;
	ld.local.v4.u32 	{%r653, %r654, %r655, %r656}, [%rd61];
	add.s32 	%r657, %r1197, %r14;
	mul.wide.u32 	%rd62, %r657, 4;
	add.s64 	%rd63, %rd5, %rd62;
	st.global.u32 	[%rd63], %r653;
	st.global.u32 	[%rd63+4], %r654;
	st.global.u32 	[%rd63+8], %r655;
	st.global.u32 	[%rd63+12], %r656;
	ld.local.v4.u32 	{%r658, %r659, %r660, %r661}, [%rd61+16];
	st.global.u32 	[%rd63+16], %r658;
	st.global.u32 	[%rd63+20], %r659;
	st.global.u32 	[%rd63+24], %r660;
	st.global.u32 	[%rd63+28], %r661;
	ld.local.v4.u32 	{%r662, %r663, %r664, %r665}, [%rd61+32];
	st.global.u32 	[%rd63+32], %r662;
	st.global.u32 	[%rd63+36], %r663;
	st.global.u32 	[%rd63+40], %r664;
	st.global.u32 	[%rd63+44], %r665;
	ld.local.v4.u32 	{%r666, %r667, %r668, %r669}, [%rd61+48];
	st.global.u32 	[%rd63+48], %r666;
	st.global.u32 	[%rd63+52], %r667;
	st.global.u32 	[%rd63+56], %r668;
	st.global.u32 	[%rd63+60], %r669;
	add.s32 	%r1197, %r1197, 16;
	setp.ne.s32 	%p11, %r1197, %r3;
	@%p11 bra 	$L__BB0_14;
	mov.b32 	%r1198, 0;
$L__BB0_16:
	.pragma "nounroll";
	mul.wide.u32 	%rd64, %r1198, 4;
	add.s64 	%rd65, %rd2, %rd64;
	ld.local.v4.u32 	{%r671, %r672, %r673, %r674}, [%rd65];
	add.s64 	%rd66, %rd3, %rd64;
	st.local.v4.u32 	[%rd66], {%r671, %r672, %r673, %r674};
	ld.local.v4.u32 	{%r675, %r676, %r677, %r678}, [%rd65+16];
	st.local.v4.u32 	[%rd66+16], {%r675, %r676, %r677, %r678};
	ld.local.v4.u32 	{%r679, %r680, %r681, %r682}, [%rd65+32];
	st.local.v4.u32 	[%rd66+32], {%r679, %r680, %r681, %r682};
	ld.local.v4.u32 	{%r683, %r684, %r685, %r686}, [%rd65+48];
	st.local.v4.u32 	[%rd66+48], {%r683, %r684, %r685, %r686};
	add.s32 	%r1198, %r1198, 16;
	setp.ne.s32 	%p12, %r1198, %r3;
	@%p12 bra 	$L__BB0_16;
	add.s32 	%r1196, %r1196, 1;
	setp.eq.s32 	%p13, %r1196, %r157;
	@%p13 bra 	$L__BB0_19;
	bra.uni 	$L__BB0_13;
$L__BB0_18:
	add.s32 	%r1199, %r1199, 1;
	setp.eq.s32 	%p9, %r1199, %r157;
	@%p9 bra 	$L__BB0_19;
	bra.uni 	$L__BB0_3;
$L__BB0_19:
	add.s32 	%r22, %r157, -1;
	and.b32  	%r23, %r158, 2147483647;
	shl.b32 	%r688, %r158, 5;
	neg.s32 	%r24, %r688;
	mov.b32 	%r1219, 0;
$L__BB0_20:
	setp.eq.s32 	%p14, %r3, 0;
	ld.local.u32 	%r1223, [%rd6];
	@%p14 bra 	$L__BB0_24;
	and.b32  	%r689, %r1223, %r22;
	mad.lo.s32 	%r1220, %r689, %r3, 7;
	mov.u64 	%rd112, %rd4;
	mov.u32 	%r1221, %r24;
$L__BB0_22:
	.pragma "nounroll";
	add.s32 	%r690, %r1220, -7;
	mul.wide.u32 	%rd67, %r690, 4;
	add.s64 	%rd68, %rd5, %rd67;
	ld.global.u32 	%r691, [%rd68];
	ld.local.v4.u32 	{%r692, %r693, %r694, %r695}, [%rd112+-32];
	xor.b32  	%r696, %r692, %r691;
	add.s32 	%r697, %r1220, -6;
	mul.wide.u32 	%rd69, %r697, 4;
	add.s64 	%rd70, %rd5, %rd69;
	ld.global.u32 	%r698, [%rd70];
	xor.b32  	%r699, %r693, %r698;
	add.s32 	%r700, %r1220, -5;
	mul.wide.u32 	%rd71, %r700, 4;
	add.s64 	%rd72, %rd5, %rd71;
	ld.global.u32 	%r701, [%rd72];
	xor.b32  	%r702, %r694, %r701;
	add.s32 	%r703, %r1220, -4;
	mul.wide.u32 	%rd73, %r703, 4;
	add.s64 	%rd74, %rd5, %rd73;
	ld.global.u32 	%r704, [%rd74];
	xor.b32  	%r705, %r695, %r704;
	st.local.v4.u32 	[%rd112+-32], {%r696, %r699, %r702, %r705};
	add.s32 	%r706, %r1220, -3;
	mul.wide.u32 	%rd75, %r706, 4;
	add.s64 	%rd76, %rd5, %rd75;
	ld.global.u32 	%r707, [%rd76];
	ld.local.v4.u32 	{%r708, %r709, %r710, %r711}, [%rd112+-16];
	xor.b32  	%r712, %r708, %r707;
	add.s32 	%r713, %r1220, -2;
	mul.wide.u32 	%rd77, %r713, 4;
	add.s64 	%rd78, %rd5, %rd77;
	ld.global.u32 	%r714, [%rd78];
	xor.b32  	%r715, %r709, %r714;
	add.s32 	%r716, %r1220, -1;
	mul.wide.u32 	%rd79, %r716, 4;
	add.s64 	%rd80, %rd5, %rd79;
	ld.global.u32 	%r717, [%rd80];
	xor.b32  	%r718, %r710, %r717;
	add.s32 	%r719, %r1220, 8;
	mul.wide.u32 	%rd81, %r1220, 4;
	add.s64 	%rd82, %rd5, %rd81;
	ld.global.u32 	%r720, [%rd82];
	xor.b32  	%r721, %r711, %r720;
	st.local.v4.u32 	[%rd112+-16], {%r712, %r715, %r718, %r721};
	add.s32 	%r722, %r1220, 1;
	mul.wide.u32 	%rd83, %r722, 4;
	add.s64 	%rd84, %rd5, %rd83;
	ld.global.u32 	%r723, [%rd84];
	ld.local.v4.u32 	{%r724, %r725, %r726, %r727}, [%rd112];
	xor.b32  	%r728, %r724, %r723;
	add.s32 	%r729, %r1220, 2;
	mul.wide.u32 	%rd85, %r729, 4;
	add.s64 	%rd86, %rd5, %rd85;
	ld.global.u32 	%r730, [%rd86];
	xor.b32  	%r731, %r725, %r730;
	add.s32 	%r732, %r1220, 3;
	mul.wide.u32 	%rd87, %r732, 4;
	add.s64 	%rd88, %rd5, %rd87;
	ld.global.u32 	%r733, [%rd88];
	xor.b32  	%r734, %r726, %r733;
	add.s32 	%r735, %r1220, 4;
	mul.wide.u32 	%rd89, %r735, 4;
	add.s64 	%rd90, %rd5, %rd89;
	ld.global.u32 	%r736, [%rd90];
	xor.b32  	%r737, %r727, %r736;
	st.local.v4.u32 	[%rd112], {%r728, %r731, %r734, %r737};
	add.s32 	%r738, %r1220, 5;
	mul.wide.u32 	%rd91, %r738, 4;
	add.s64 	%rd92, %rd5, %rd91;
	ld.global.u32 	%r739, [%rd92];
	ld.local.v4.u32 	{%r740, %r741, %r742, %r743}, [%rd112+16];
	xor.b32  	%r744, %r740, %r739;
	add.s32 	%r745, %r1220, 6;
	mul.wide.u32 	%rd93, %r745, 4;
	add.s64 	%rd94, %rd5, %rd93;
	ld.global.u32 	%r746, [%rd94];
	xor.b32  	%r747, %r741, %r746;
	add.s32 	%r748, %r1220, 7;
	mul.wide.u32 	%rd95, %r748, 4;
	add.s64 	%rd96, %rd5, %rd95;
	ld.global.u32 	%r749, [%rd96];
	xor.b32  	%r750, %r742, %r749;
	mul.wide.u32 	%rd97, %r719, 4;
	add.s64 	%rd98, %rd5, %rd97;
	ld.global.u32 	%r751, [%rd98];
	xor.b32  	%r752, %r743, %r751;
	st.local.v4.u32 	[%rd112+16], {%r744, %r747, %r750, %r752};
	add.s32 	%r1221, %r1221, 16;
	add.s64 	%rd112, %rd112, 64;
	add.s32 	%r1220, %r1220, 16;
	setp.ne.s32 	%p15, %r1221, 0;
	@%p15 bra 	$L__BB0_22;
	ld.local.u32 	%r1223, [%rd6];
$L__BB0_24:
	setp.eq.s32 	%p16, %r23, 0;
	@%p16 bra 	$L__BB0_27;
	ld.local.v4.u32 	{%r1235, %r1236, %r1237, %r1238}, [%rd6+48];
	ld.local.v4.u32 	{%r1231, %r1232, %r1233, %r1234}, [%rd6+32];
	ld.local.v4.u32 	{%r1227, %r1228, %r1229, %r1230}, [%rd6+16];
	ld.local.v2.u32 	{%r1225, %r1226}, [%rd6+8];
	ld.local.u32 	%r1224, [%rd6+4];
	mov.b32 	%r1239, 0;
$L__BB0_26:
	shl.b32 	%r754, %r1239, 4;
	mul.wide.u32 	%rd99, %r754, 4;
	add.s64 	%rd100, %rd3, %rd99;
	ld.local.v4.u32 	{%r755, %r756, %r757, %r758}, [%rd100];
	xor.b32  	%r759, %r1223, %r755;
	xor.b32  	%r760, %r1224, %r756;
	xor.b32  	%r761, %r1225, %r757;
	xor.b32  	%r762, %r1226, %r758;
	ld.local.v4.u32 	{%r763, %r764, %r765, %r766}, [%rd100+16];
	xor.b32  	%r767, %r1227, %r763;
	xor.b32  	%r768, %r1228, %r764;
	xor.b32  	%r769, %r1229, %r765;
	xor.b32  	%r770, %r1230, %r766;
	ld.local.v4.u32 	{%r771, %r772, %r773, %r774}, [%rd100+32];
	xor.b32  	%r775, %r1231, %r771;
	xor.b32  	%r776, %r1232, %r772;
	xor.b32  	%r777, %r1233, %r773;
	xor.b32  	%r778, %r1234, %r774;
	ld.local.v4.u32 	{%r779, %r780, %r781, %r782}, [%rd100+48];
	xor.b32  	%r783, %r1235, %r779;
	xor.b32  	%r784, %r1236, %r780;
	xor.b32  	%r785, %r1237, %r781;
	xor.b32  	%r786, %r1238, %r782;
	add.s32 	%r787, %r759, %r767;
	xor.b32  	%r788, %r787, %r783;
	shf.l.wrap.b32 	%r789, %r788, %r788, 16;
	add.s32 	%r790, %r789, %r775;
	xor.b32  	%r791, %r790, %r767;
	shf.l.wrap.b32 	%r792, %r791, %r791, 12;
	add.s32 	%r793, %r792, %r787;
	xor.b32  	%r794, %r793, %r789;
	shf.l.wrap.b32 	%r795, %r794, %r794, 8;
	add.s32 	%r796, %r795, %r790;
	xor.b32  	%r797, %r796, %r792;
	shf.l.wrap.b32 	%r798, %r797, %r797, 7;
	add.s32 	%r799, %r760, %r768;
	xor.b32  	%r800, %r799, %r784;
	shf.l.wrap.b32 	%r801, %r800, %r800, 16;
	add.s32 	%r802, %r801, %r776;
	xor.b32  	%r803, %r802, %r768;
	shf.l.wrap.b32 	%r804, %r803, %r803, 12;
	add.s32 	%r805, %r804, %r799;
	xor.b32  	%r806, %r805, %r801;
	shf.l.wrap.b32 	%r807, %r806, %r806, 8;
	add.s32 	%r808, %r807, %r802;
	xor.b32  	%r809, %r808, %r804;
	shf.l.wrap.b32 	%r810, %r809, %r809, 7;
	add.s32 	%r811, %r761, %r769;
	xor.b32  	%r812, %r811, %r785;
	shf.l.wrap.b32 	%r813, %r812, %r812, 16;
	add.s32 	%r814, %r813, %r777;
	xor.b32  	%r815, %r814, %r769;
	shf.l.wrap.b32 	%r816, %r815, %r815, 12;
	add.s32 	%r817, %r816, %r811;
	xor.b32  	%r818, %r817, %r813;
	shf.l.wrap.b32 	%r819, %r818, %r818, 8;
	add.s32 	%r820, %r819, %r814;
	xor.b32  	%r821, %r820, %r816;
	shf.l.wrap.b32 	%r822, %r821, %r821, 7;
	add.s32 	%r823, %r762, %r770;
	xor.b32  	%r824, %r823, %r786;
	shf.l.wrap.b32 	%r825, %r824, %r824, 16;
	add.s32 	%r826, %r825, %r778;
	xor.b32  	%r827, %r826, %r770;
	shf.l.wrap.b32 	%r828, %r827, %r827, 12;
	add.s32 	%r829, %r828, %r823;
	xor.b32  	%r830, %r829, %r825;
	shf.l.wrap.b32 	%r831, %r830, %r830, 8;
	add.s32 	%r832, %r831, %r826;
	xor.b32  	%r833, %r832, %r828;
	shf.l.wrap.b32 	%r834, %r833, %r833, 7;
	add.s32 	%r835, %r810, %r793;
	xor.b32  	%r836, %r835, %r831;
	shf.l.wrap.b32 	%r837, %r836, %r836, 16;
	add.s32 	%r838, %r837, %r820;
	xor.b32  	%r839, %r838, %r810;
	shf.l.wrap.b32 	%r840, %r839, %r839, 12;
	add.s32 	%r841, %r840, %r835;
	xor.b32  	%r842, %r841, %r837;
	shf.l.wrap.b32 	%r843, %r842, %r842, 8;
	add.s32 	%r844, %r843, %r838;
	xor.b32  	%r845, %r844, %r840;
	shf.l.wrap.b32 	%r846, %r845, %r845, 7;
	add.s32 	%r847, %r822, %r805;
	xor.b32  	%r848, %r847, %r795;
	shf.l.wrap.b32 	%r849, %r848, %r848, 16;
	add.s32 	%r850, %r849, %r832;
	xor.b32  	%r851, %r850, %r822;
	shf.l.wrap.b32 	%r852, %r851, %r851, 12;
	add.s32 	%r853, %r852, %r847;
	xor.b32  	%r854, %r853, %r849;
	shf.l.wrap.b32 	%r855, %r854, %r854, 8;
	add.s32 	%r856, %r855, %r850;
	xor.b32  	%r857, %r856, %r852;
	shf.l.wrap.b32 	%r858, %r857, %r857, 7;
	add.s32 	%r859, %r834, %r817;
	xor.b32  	%r860, %r859, %r807;
	shf.l.wrap.b32 	%r861, %r860, %r860, 16;
	add.s32 	%r862, %r861, %r796;
	xor.b32  	%r863, %r862, %r834;
	shf.l.wrap.b32 	%r864, %r863, %r863, 12;
	add.s32 	%r865, %r864, %r859;
	xor.b32  	%r866, %r865, %r861;
	shf.l.wrap.b32 	%r867, %r866, %r866, 8;
	add.s32 	%r868, %r867, %r862;
	xor.b32  	%r869, %r868, %r864;
	shf.l.wrap.b32 	%r870, %r869, %r869, 7;
	add.s32 	%r871, %r798, %r829;
	xor.b32  	%r872, %r871, %r819;
	shf.l.wrap.b32 	%r873, %r872, %r872, 16;
	add.s32 	%r874, %r873, %r808;
	xor.b32  	%r875, %r874, %r798;
	shf.l.wrap.b32 	%r876, %r875, %r875, 12;
	add.s32 	%r877, %r876, %r871;
	xor.b32  	%r878, %r877, %r873;
	shf.l.wrap.b32 	%r879, %r878, %r878, 8;
	add.s32 	%r880, %r879, %r874;
	xor.b32  	%r881, %r880, %r876;
	shf.l.wrap.b32 	%r882, %r881, %r881, 7;
	add.s32 	%r883, %r841, %r882;
	xor.b32  	%r884, %r883, %r855;
	shf.l.wrap.b32 	%r885, %r884, %r884, 16;
	add.s32 	%r886, %r885, %r868;
	xor.b32  	%r887, %r886, %r882;
	shf.l.wrap.b32 	%r888, %r887, %r887, 12;
	add.s32 	%r889, %r888, %r883;
	xor.b32  	%r890, %r889, %r885;
	shf.l.wrap.b32 	%r891, %r890, %r890, 8;
	add.s32 	%r892, %r891, %r886;
	xor.b32  	%r893, %r892, %r888;
	shf.l.wrap.b32 	%r894, %r893, %r893, 7;
	add.s32 	%r895, %r853, %r846;
	xor.b32  	%r896, %r895, %r867;
	shf.l.wrap.b32 	%r897, %r896, %r896, 16;
	add.s32 	%r898, %r897, %r880;
	xor.b32  	%r899, %r898, %r846;
	shf.l.wrap.b32 	%r900, %r899, %r899, 12;
	add.s32 	%r901, %r900, %r895;
	xor.b32  	%r902, %r901, %r897;
	shf.l.wrap.b32 	%r903, %r902, %r902, 8;
	add.s32 	%r904, %r903, %r898;
	xor.b32  	%r905, %r904, %r900;
	shf.l.wrap.b32 	%r906, %r905, %r905, 7;
	add.s32 	%r907, %r865, %r858;
	xor.b32  	%r908, %r907, %r879;
	shf.l.wrap.b32 	%r909, %r908, %r908, 16;
	add.s32 	%r910, %r909, %r844;
	xor.b32  	%r911, %r910, %r858;
	shf.l.wrap.b32 	%r912, %r911, %r911, 12;
	add.s32 	%r913, %r912, %r907;
	xor.b32  	%r914, %r913, %r909;
	shf.l.wrap.b32 	%r915, %r914, %r914, 8;
	add.s32 	%r916, %r915, %r910;
	xor.b32  	%r917, %r916, %r912;
	shf.l.wrap.b32 	%r918, %r917, %r917, 7;
	add.s32 	%r919, %r877, %r870;
	xor.b32  	%r920, %r919, %r843;
	shf.l.wrap.b32 	%r921, %r920, %r920, 16;
	add.s32 	%r922, %r921, %r856;
	xor.b32  	%r923, %r922, %r870;
	shf.l.wrap.b32 	%r924, %r923, %r923, 12;
	add.s32 	%r925, %r924, %r919;
	xor.b32  	%r926, %r925, %r921;
	shf.l.wrap.b32 	%r927, %r926, %r926, 8;
	add.s32 	%r928, %r927, %r922;
	xor.b32  	%r929, %r928, %r924;
	shf.l.wrap.b32 	%r930, %r929, %r929, 7;
	add.s32 	%r931, %r906, %r889;
	xor.b32  	%r932, %r931, %r927;
	shf.l.wrap.b32 	%r933, %r932, %r932, 16;
	add.s32 	%r934, %r933, %r916;
	xor.b32  	%r935, %r934, %r906;
	shf.l.wrap.b32 	%r936, %r935, %r935, 12;
	add.s32 	%r937, %r936, %r931;
	xor.b32  	%r938, %r937, %r933;
	shf.l.wrap.b32 	%r939, %r938, %r938, 8;
	add.s32 	%r940, %r939, %r934;
	xor.b32  	%r941, %r940, %r936;
	shf.l.wrap.b32 	%r942, %r941, %r941, 7;
	add.s32 	%r943, %r918, %r901;
	xor.b32  	%r944, %r943, %r891;
	shf.l.wrap.b32 	%r945, %r944, %r944, 16;
	add.s32 	%r946, %r945, %r928;
	xor.b32  	%r947, %r946, %r918;
	shf.l.wrap.b32 	%r948, %r947, %r947, 12;
	add.s32 	%r949, %r948, %r943;
	xor.b32  	%r950, %r949, %r945;
	shf.l.wrap.b32 	%r951, %r950, %r950, 8;
	add.s32 	%r952, %r951, %r946;
	xor.b32  	%r953, %r952, %r948;
	shf.l.wrap.b32 	%r954, %r953, %r953, 7;
	add.s32 	%r955, %r930, %r913;
	xor.b32  	%r956, %r955, %r903;
	shf.l.wrap.b32 	%r957, %r956, %r956, 16;
	add.s32 	%r958, %r957, %r892;
	xor.b32  	%r959, %r958, %r930;
	shf.l.wrap.b32 	%r960, %r959, %r959, 12;
	add.s32 	%r961, %r960, %r955;
	xor.b32  	%r962, %r961, %r957;
	shf.l.wrap.b32 	%r963, %r962, %r962, 8;
	add.s32 	%r964, %r963, %r958;
	xor.b32  	%r965, %r964, %r960;
	shf.l.wrap.b32 	%r966, %r965, %r965, 7;
	add.s32 	%r967, %r894, %r925;
	xor.b32  	%r968, %r967, %r915;
	shf.l.wrap.b32 	%r969, %r968, %r968, 16;
	add.s32 	%r970, %r969, %r904;
	xor.b32  	%r971, %r970, %r894;
	shf.l.wrap.b32 	%r972, %r971, %r971, 12;
	add.s32 	%r973, %r972, %r967;
	xor.b32  	%r974, %r973, %r969;
	shf.l.wrap.b32 	%r975, %r974, %r974, 8;
	add.s32 	%r976, %r975, %r970;
	xor.b32  	%r977, %r976, %r972;
	shf.l.wrap.b32 	%r978, %r977, %r977, 7;
	add.s32 	%r979, %r937, %r978;
	xor.b32  	%r980, %r979, %r951;
	shf.l.wrap.b32 	%r981, %r980, %r980, 16;
	add.s32 	%r982, %r981, %r964;
	xor.b32  	%r983, %r982, %r978;
	shf.l.wrap.b32 	%r984, %r983, %r983, 12;
	add.s32 	%r985, %r984, %r979;
	xor.b32  	%r986, %r985, %r981;
	shf.l.wrap.b32 	%r987, %r986, %r986, 8;
	add.s32 	%r988, %r987, %r982;
	xor.b32  	%r989, %r988, %r984;
	shf.l.wrap.b32 	%r990, %r989, %r989, 7;
	add.s32 	%r991, %r949, %r942;
	xor.b32  	%r992, %r991, %r963;
	shf.l.wrap.b32 	%r993, %r992, %r992, 16;
	add.s32 	%r994, %r993, %r976;
	xor.b32  	%r995, %r994, %r942;
	shf.l.wrap.b32 	%r996, %r995, %r995, 12;
	add.s32 	%r997, %r996, %r991;
	xor.b32  	%r998, %r997, %r993;
	shf.l.wrap.b32 	%r999, %r998, %r998, 8;
	add.s32 	%r1000, %r999, %r994;
	xor.b32  	%r1001, %r1000, %r996;
	shf.l.wrap.b32 	%r1002, %r1001, %r1001, 7;
	add.s32 	%r1003, %r961, %r954;
	xor.b32  	%r1004, %r1003, %r975;
	shf.l.wrap.b32 	%r1005, %r1004, %r1004, 16;
	add.s32 	%r1006, %r1005, %r940;
	xor.b32  	%r1007, %r1006, %r954;
	shf.l.wrap.b32 	%r1008, %r1007, %r1007, 12;
	add.s32 	%r1009, %r1008, %r1003;
	xor.b32  	%r1010, %r1009, %r1005;
	shf.l.wrap.b32 	%r1011, %r1010, %r1010, 8;
	add.s32 	%r1012, %r1011, %r1006;
	xor.b32  	%r1013, %r1012, %r1008;
	shf.l.wrap.b32 	%r1014, %r1013, %r1013, 7;
	add.s32 	%r1015, %r973, %r966;
	xor.b32  	%r1016, %r1015, %r939;
	shf.l.wrap.b32 	%r1017, %r1016, %r1016, 16;
	add.s32 	%r1018, %r1017, %r952;
	xor.b32  	%r1019, %r1018, %r966;
	shf.l.wrap.b32 	%r1020, %r1019, %r1019, 12;
	add.s32 	%r1021, %r1020, %r1015;
	xor.b32  	%r1022, %r1021, %r1017;
	shf.l.wrap.b32 	%r1023, %r1022, %r1022, 8;
	add.s32 	%r1024, %r1023, %r1018;
	xor.b32  	%r1025, %r1024, %r1020;
	shf.l.wrap.b32 	%r1026, %r1025, %r1025, 7;
	add.s32 	%r1027, %r1002, %r985;
	xor.b32  	%r1028, %r1027, %r1023;
	shf.l.wrap.b32 	%r1029, %r1028, %r1028, 16;
	add.s32 	%r1030, %r1029, %r1012;
	xor.b32  	%r1031, %r1030, %r1002;
	shf.l.wrap.b32 	%r1032, %r1031, %r1031, 12;
	add.s32 	%r1033, %r1032, %r1027;
	xor.b32  	%r1034, %r1033, %r1029;
	shf.l.wrap.b32 	%r1035, %r1034, %r1034, 8;
	add.s32 	%r1036, %r1035, %r1030;
	xor.b32  	%r1037, %r1036, %r1032;
	shf.l.wrap.b32 	%r1038, %r1037, %r1037, 7;
	add.s32 	%r1039, %r1014, %r997;
	xor.b32  	%r1040, %r1039, %r987;
	shf.l.wrap.b32 	%r1041, %r1040, %r1040, 16;
	add.s32 	%r1042, %r1041, %r1024;
	xor.b32  	%r1043, %r1042, %r1014;
	shf.l.wrap.b32 	%r1044, %r1043, %r1043, 12;
	add.s32 	%r1045, %r1044, %r1039;
	xor.b32  	%r1046, %r1045, %r1041;
	shf.l.wrap.b32 	%r1047, %r1046, %r1046, 8;
	add.s32 	%r1048, %r1047, %r1042;
	xor.b32  	%r1049, %r1048, %r1044;
	shf.l.wrap.b32 	%r1050, %r1049, %r1049, 7;
	add.s32 	%r1051, %r1026, %r1009;
	xor.b32  	%r1052, %r1051, %r999;
	shf.l.wrap.b32 	%r1053, %r1052, %r1052, 16;
	add.s32 	%r1054, %r1053, %r988;
	xor.b32  	%r1055, %r1054, %r1026;
	shf.l.wrap.b32 	%r1056, %r1055, %r1055, 12;
	add.s32 	%r1057, %r1056, %r1051;
	xor.b32  	%r1058, %r1057, %r1053;
	shf.l.wrap.b32 	%r1059, %r1058, %r1058, 8;
	add.s32 	%r1060, %r1059, %r1054;
	xor.b32  	%r1061, %r1060, %r1056;
	shf.l.wrap.b32 	%r1062, %r1061, %r1061, 7;
	add.s32 	%r1063, %r990, %r1021;
	xor.b32  	%r1064, %r1063, %r1011;
	shf.l.wrap.b32 	%r1065, %r1064, %r1064, 16;
	add.s32 	%r1066, %r1065, %r1000;
	xor.b32  	%r1067, %r1066, %r990;
	shf.l.wrap.b32 	%r1068, %r1067, %r1067, 12;
	add.s32 	%r1069, %r1068, %r1063;
	xor.b32  	%r1070, %r1069, %r1065;
	shf.l.wrap.b32 	%r1071, %r1070, %r1070, 8;
	add.s32 	%r1072, %r1071, %r1066;
	xor.b32  	%r1073, %r1072, %r1068;
	shf.l.wrap.b32 	%r1074, %r1073, %r1073, 7;
	add.s32 	%r1075, %r1033, %r1074;
	xor.b32  	%r1076, %r1075, %r1047;
	shf.l.wrap.b32 	%r1077, %r1076, %r1076, 16;
	add.s32 	%r1078, %r1077, %r1060;
	xor.b32  	%r1079, %r1078, %r1074;
	shf.l.wrap.b32 	%r1080, %r1079, %r1079, 12;
	add.s32 	%r1081, %r1080, %r1075;
	xor.b32  	%r1082, %r1081, %r1077;
	shf.l.wrap.b32 	%r1083, %r1082, %r1082, 8;
	add.s32 	%r1084, %r1083, %r1078;
	xor.b32  	%r1085, %r1084, %r1080;
	shf.l.wrap.b32 	%r1086, %r1085, %r1085, 7;
	add.s32 	%r1087, %r1045, %r1038;
	xor.b32  	%r1088, %r1087, %r1059;
	shf.l.wrap.b32 	%r1089, %r1088, %r1088, 16;
	add.s32 	%r1090, %r1089, %r1072;
	xor.b32  	%r1091, %r1090, %r1038;
	shf.l.wrap.b32 	%r1092, %r1091, %r1091, 12;
	add.s32 	%r1093, %r1092, %r1087;
	xor.b32  	%r1094, %r1093, %r1089;
	shf.l.wrap.b32 	%r1095, %r1094, %r1094, 8;
	add.s32 	%r1096, %r1095, %r1090;
	xor.b32  	%r1097, %r1096, %r1092;
	shf.l.wrap.b32 	%r1098, %r1097, %r1097, 7;
	add.s32 	%r1099, %r1057, %r1050;
	xor.b32  	%r1100, %r1099, %r1071;
	shf.l.wrap.b32 	%r1101, %r1100, %r1100, 16;
	add.s32 	%r1102, %r1101, %r1036;
	xor.b32  	%r1103, %r1102, %r1050;
	shf.l.wrap.b32 	%r1104, %r1103, %r1103, 12;
	add.s32 	%r1105, %r1104, %r1099;
	xor.b32  	%r1106, %r1105, %r1101;
	shf.l.wrap.b32 	%r1107, %r1106, %r1106, 8;
	add.s32 	%r1108, %r1107, %r1102;
	xor.b32  	%r1109, %r1108, %r1104;
	shf.l.wrap.b32 	%r1110, %r1109, %r1109, 7;
	add.s32 	%r1111, %r1069, %r1062;
	xor.b32  	%r1112, %r1111, %r1035;
	shf.l.wrap.b32 	%r1113, %r1112, %r1112, 16;
	add.s32 	%r1114, %r1113, %r1048;
	xor.b32  	%r1115, %r1114, %r1062;
	shf.l.wrap.b32 	%r1116, %r1115, %r1115, 12;
	add.s32 	%r1117, %r1116, %r1111;
	xor.b32  	%r1118, %r1117, %r1113;
	shf.l.wrap.b32 	%r1119, %r1118, %r1118, 8;
	add.s32 	%r1120, %r1119, %r1114;
	xor.b32  	%r1121, %r1120, %r1116;
	shf.l.wrap.b32 	%r1122, %r1121, %r1121, 7;
	add.s32 	%r1123, %r1098, %r1081;
	xor.b32  	%r1124, %r1123, %r1119;
	shf.l.wrap.b32 	%r1125, %r1124, %r1124, 16;
	add.s32 	%r1126, %r1125, %r1108;
	xor.b32  	%r1127, %r1126, %r1098;
	shf.l.wrap.b32 	%r1128, %r1127, %r1127, 12;
	add.s32 	%r1129, %r1128, %r1123;
	xor.b32  	%r1130, %r1129, %r1125;
	shf.l.wrap.b32 	%r1131, %r1130, %r1130, 8;
	add.s32 	%r1132, %r1131, %r1126;
	xor.b32  	%r1133, %r1132, %r1128;
	shf.l.wrap.b32 	%r1134, %r1133, %r1133, 7;
	add.s32 	%r1135, %r1110, %r1093;
	xor.b32  	%r1136, %r1135, %r1083;
	shf.l.wrap.b32 	%r1137, %r1136, %r1136, 16;
	add.s32 	%r1138, %r1137, %r1120;
	xor.b32  	%r1139, %r1138, %r1110;
	shf.l.wrap.b32 	%r1140, %r1139, %r1139, 12;
	add.s32 	%r1141, %r1140, %r1135;
	xor.b32  	%r1142, %r1141, %r1137;
	shf.l.wrap.b32 	%r1143, %r1142, %r1142, 8;
	add.s32 	%r1144, %r1143, %r1138;
	xor.b32  	%r1145, %r1144, %r1140;
	shf.l.wrap.b32 	%r1146, %r1145, %r1145, 7;
	add.s32 	%r1147, %r1122, %r1105;
	xor.b32  	%r1148, %r1147, %r1095;
	shf.l.wrap.b32 	%r1149, %r1148, %r1148, 16;
	add.s32 	%r1150, %r1149, %r1084;
	xor.b32  	%r1151, %r1150, %r1122;
	shf.l.wrap.b32 	%r1152, %r1151, %r1151, 12;
	add.s32 	%r1153, %r1152, %r1147;
	xor.b32  	%r1154, %r1153, %r1149;
	shf.l.wrap.b32 	%r1155, %r1154, %r1154, 8;
	add.s32 	%r1156, %r1155, %r1150;
	xor.b32  	%r1157, %r1156, %r1152;
	shf.l.wrap.b32 	%r1158, %r1157, %r1157, 7;
	add.s32 	%r1159, %r1086, %r1117;
	xor.b32  	%r1160, %r1159, %r1107;
	shf.l.wrap.b32 	%r1161, %r1160, %r1160, 16;
	add.s32 	%r1162, %r1161, %r1096;
	xor.b32  	%r1163, %r1162, %r1086;
	shf.l.wrap.b32 	%r1164, %r1163, %r1163, 12;
	add.s32 	%r1165, %r1164, %r1159;
	xor.b32  	%r1166, %r1165, %r1161;
	shf.l.wrap.b32 	%r1167, %r1166, %r1166, 8;
	add.s32 	%r1168, %r1167, %r1162;
	xor.b32  	%r1169, %r1168, %r1164;
	shf.l.wrap.b32 	%r1170, %r1169, %r1169, 7;
	add.s32 	%r1223, %r759, %r1129;
	add.s32 	%r1224, %r760, %r1141;
	add.s32 	%r1225, %r761, %r1153;
	add.s32 	%r1226, %r762, %r1165;
	add.s32 	%r1227, %r767, %r1170;
	add.s32 	%r1228, %r768, %r1134;
	add.s32 	%r1229, %r769, %r1146;
	add.s32 	%r1230, %r770, %r1158;
	add.s32 	%r1231, %r775, %r1156;
	add.s32 	%r1232, %r776, %r1168;
	add.s32 	%r1233, %r777, %r1132;
	add.s32 	%r1234, %r778, %r1144;
	add.s32 	%r1235, %r783, %r1143;
	add.s32 	%r1236, %r784, %r1155;
	add.s32 	%r1237, %r785, %r1167;
	add.s32 	%r1238, %r786, %r1131;
	shr.u32 	%r1171, %r1239, 1;
	and.b32  	%r1172, %r1239, 1;
	setp.eq.b32 	%p17, %r1172, 1;
	selp.b32 	%r1173, %r158, 0, %p17;
	add.s32 	%r1174, %r1173, %r1171;
	shl.b32 	%r1175, %r1174, 4;
	mul.wide.u32 	%rd101, %r1175, 4;
	add.s64 	%rd102, %rd2, %rd101;
	st.local.v4.u32 	[%rd102], {%r1223, %r1224, %r1225, %r1226};
	st.local.v4.u32 	[%rd102+16], {%r1227, %r1228, %r1229, %r1230};
	st.local.v4.u32 	[%rd102+32], {%r1231, %r1232, %r1233, %r1234};
	st.local.v4.u32 	[%rd102+48], {%r1235, %r1236, %r1237, %r1238};
	add.s32 	%r1239, %r1239, 1;
	setp.ne.s32 	%p18, %r1239, %r12;
	@%p18 bra 	$L__BB0_26;
$L__BB0_27:
	setp.eq.s32 	%p19, %r3, 0;
	@%p19 bra 	$L__BB0_30;
	mov.b32 	%r1240, 0;
$L__BB0_29:
	.pragma "nounroll";
	mul.wide.u32 	%rd103, %r1240, 4;
	add.s64 	%rd104, %rd2, %rd103;
	ld.local.v4.u32 	{%r1177, %r1178, %r1179, %r1180}, [%rd104];
	add.s64 	%rd105, %rd3, %rd103;
	st.local.v4.u32 	[%rd105], {%r1177, %r1178, %r1179, %r1180};
	ld.local.v4.u32 	{%r1181, %r1182, %r1183, %r1184}, [%rd104+16];
	st.local.v4.u32 	[%rd105+16], {%r1181, %r1182, %r1183, %r1184};
	ld.local.v4.u32 	{%r1185, %r1186, %r1187, %r1188}, [%rd104+32];
	st.local.v4.u32 	[%rd105+32], {%r1185, %r1186, %r1187, %r1188};
	ld.local.v4.u32 	{%r1189, %r1190, %r1191, %r1192}, [%rd104+48];
	st.local.v4.u32 	[%rd105+48], {%r1189, %r1190, %r1191, %r1192};
	add.s32 	%r1240, %r1240, 16;
	setp.ne.s32 	%p20, %r1240, %r3;
	@%p20 bra 	$L__BB0_29;
$L__BB0_30:
	add.s32 	%r1219, %r1219, 1;
	setp.ne.s32 	%p21, %r1219, %r157;
	@%p21 bra 	$L__BB0_20;
	ld.local.v4.u32 	{%r1248, %r1247, %r1246, %r1245}, [%rd3];
	ld.local.v4.u32 	{%r1244, %r1243, %r1242, %r1241}, [%rd3+16];
$L__BB0_32:
	cvta.to.global.u64 	%rd106, %rd11;
	ld.global.u32 	%r1193, [%rd106];
	setp.gt.u32 	%p22, %r1241, %r1193;
	@%p22 bra 	$L__BB0_34;
	cvta.to.global.u64 	%rd107, %rd10;
	atom.global.min.u32 	%r1194, [%rd107], %r2;
$L__BB0_34:
	ld.param.u64 	%rd111, [_Z18scrypt_jane_kernelPKjPjS1_jjjS1_S1__param_1];
	shl.b32 	%r1195, %r1, 3;
	cvta.to.global.u64 	%rd108, %rd111;
	mul.wide.u32 	%rd109, %r1195, 4;
	add.s64 	%rd110, %rd108, %rd109;
	st.global.u32 	[%rd110], %r1248;
	st.global.u32 	[%rd110+4], %r1247;
	st.global.u32 	[%rd110+8], %r1246;
	st.global.u32 	[%rd110+12], %r1245;
	st.global.u32 	[%rd110+16], %r1244;
	st.global.u32 	[%rd110+20], %r1243;
	st.global.u32 	[%rd110+24], %r1242;
	st.global.u32 	[%rd110+28], %r1241;
	ret;

}


// ===== COMPILED SASS (sm_100) =====

	.target	sm_100

	.elftype	@"ET_EXEC"


//--------------------- .note.nv.tkinfo           --------------------------
	.section	.note.nv.tkinfo,"",@"SHT_NOTE"
	.sectionflags	@"SHF_NOTE_NV_TKINFO"
	.tkinfo
        /*0018*/ 	.word	0x00000002
        /*0030*/ 	.string	""
        /*0030*/ 	.string	"ptxas"
        /*0030*/ 	.string	"Cuda compilation tools, release 13.0, V13.0.88"
        /*0030*/ 	.string	"Build cuda_13.0.r13.0/compiler.36424714_0"
        /*0030*/ 	.string	"-arch sm_100 -m 64 "



//--------------------- .note.nv.cuinfo           --------------------------
	.section	.note.nv.cuinfo,"",@"SHT_NOTE"
	.sectionflags	@"SHF_NOTE_NV_CUINFO"
        /*0018*/ 	.short	0x0002
        /*001a*/ 	.short	0x0064
        /*001c*/ 	.short	0x0082
	.zero		2


//--------------------- .nv.info                  --------------------------
	.section	.nv.info,"",@"SHT_CUDA_INFO"
	.align	4


	//----- nvinfo : EIATTR_REGCOUNT
	.align		4
        /*0000*/ 	.byte	0x04, 0x2f
        /*0002*/ 	.short	(.L_1 - .L_0)
	.align		4
.L_0:
        /*0004*/ 	.word	index@(_Z18scrypt_jane_kernelPKjPjS1_jjjS1_S1_)
        /*0008*/ 	.word	0x00000028


	//----- nvinfo : EIATTR_FRAME_SIZE
	.align		4
.L_1:
        /*000c*/ 	.byte	0x04, 0x11
        /*000e*/ 	.short	(.L_3 - .L_2)
	.align		4
.L_2:
        /*0010*/ 	.word	index@(_Z18scrypt_jane_kernelPKjPjS1_jjjS1_S1_)
        /*0014*/ 	.word	0x00000100


	//----- nvinfo : EIATTR_MIN_STACK_SIZE
	.align		4
.L_3:
        /*0018*/ 	.byte	0x04, 0x12
        /*001a*/ 	.short	(.L_5 - .L_4)
	.align		4
.L_4:
        /*001c*/ 	.word	index@(_Z18scrypt_jane_kernelPKjPjS1_jjjS1_S1_)
        /*0020*/ 	.word	0x00000100
.L_5:


//--------------------- .nv.compat                --------------------------
	.section	.nv.compat,"",@"SHT_CUDA_COMPAT_INFO"
	.align	4
        /*0000*/ 	.byte	0x02, 0x09, 0x00, 0x00, 0x02, 0x02, 0x01, 0x00, 0x02, 0x05, 0x05, 0x00, 0x03, 0x07, 0x01, 0x01
        /*0010*/ 	.byte	0x02, 0x03, 0x00, 0x00, 0x02, 0x06, 0x01, 0x00, 0x04, 0x0b, 0x08, 0x00, 0x09, 0x00, 0x00, 0x00
        /*0020*/ 	.byte	0x00, 0x00, 0x00, 0x00


//--------------------- .nv.info._Z18scrypt_jane_kernelPKjPjS1_jjjS1_S1_ --------------------------
	.section	.nv.info._Z18scrypt_jane_kernelPKjPjS1_jjjS1_S1_,"",@"SHT_CUDA_INFO"
	.sectionflags	@""
	.align	4


	//----- nvinfo : EIATTR_CUDA_API_VERSION
	.align		4
        /*0000*/ 	.byte	0x04, 0x37
        /*0002*/ 	.short	(.L_7 - .L_6)
.L_6:
        /*0004*/ 	.word	0x00000082


	//----- nvinfo : EIATTR_KPARAM_INFO
	.align		4
.L_7:
        /*0008*/ 	.byte	0x04, 0x17
        /*000a*/ 	.short	(.L_9 - .L_8)
.L_8:
        /*000c*/ 	.word	0x00000000
        /*0010*/ 	.short	0x0007
        /*0012*/ 	.short	0x0030
        /*0014*/ 	.byte	0x00, 0xf5, 0x21, 0x00


	//----- nvinfo : EIATTR_KPARAM_INFO
	.align		4
.L_9:
        /*0018*/ 	.byte	0x04, 0x17
        /*001a*/ 	.short	(.L_11 - .L_10)
.L_10:
        /*001c*/ 	.word	0x00000000
        /*0020*/ 	.short	0x0006
        /*0022*/ 	.short	0x0028
        /*0024*/ 	.byte	0x00, 0xf5, 0x21, 0x00


	//----- nvinfo : EIATTR_KPARAM_INFO
	.align		4
.L_11:
        /*0028*/ 	.byte	0x04, 0x17
        /*002a*/ 	.short	(.L_13 - .L_12)
.L_12:
        /*002c*/ 	.word	0x00000000
        /*0030*/ 	.short	0x0005
        /*0032*/ 	.short	0x0020
        /*0034*/ 	.byte	0x00, 0xf0, 0x11, 0x00


	//----- nvinfo : EIATTR_KPARAM_INFO
	.align		4
.L_13:
        /*0038*/ 	.byte	0x04, 0x17
        /*003a*/ 	.short	(.L_15 - .L_14)
.L_14:
        /*003c*/ 	.word	0x00000000
        /*0040*/ 	.short	0x0004
        /*0042*/ 	.short	0x001c
        /*0044*/ 	.byte	0x00, 0xf0, 0x11, 0x00


	//----- nvinfo : EIATTR_KPARAM_INFO
	.align		4
.L_15:
        /*0048*/ 	.byte	0x04, 0x17
        /*004a*/ 	.short	(.L_17 - .L_16)
.L_16:
        /*004c*/ 	.word	0x00000000
        /*0050*/ 	.short	0x0003
        /*0052*/ 	.short	0x0018
        /*0054*/ 	.byte	0x00, 0xf0, 0x11, 0x00


	//----- nvinfo : EIATTR_KPARAM_INFO
	.align		4
.L_17:
        /*0058*/ 	.byte	0x04, 0x17
        /*005a*/ 	.short	(.L_19 - .L_18)
.L_18:
        /*005c*/ 	.word	0x00000000
        /*0060*/ 	.short	0x0002
        /*0062*/ 	.short	0x0010
        /*0064*/ 	.byte	0x00, 0xf5, 0x21, 0x00


	//----- nvinfo : EIATTR_KPARAM_INFO
	.align		4
.L_19:
        /*0068*/ 	.byte	0x04, 0x17
        /*006a*/ 	.short	(.L_21 - .L_20)
.L_20:
        /*006c*/ 	.word	0x00000000
        /*0070*/ 	.short	0x0001
        /*0072*/ 	.short	0x0008
        /*0074*/ 	.byte	0x00, 0xf5, 0x21, 0x00


	//----- nvinfo : EIATTR_KPARAM_INFO
	.align		4
.L_21:
        /*0078*/ 	.byte	0x04, 0x17
        /*007a*/ 	.short	(.L_23 - .L_22)
.L_22:
        /*007c*/ 	.word	0x00000000
        /*0080*/ 	.short	0x0000
        /*0082*/ 	.short	0x0000
        /*0084*/ 	.byte	0x00, 0xf5, 0x21, 0x00


	//----- nvinfo : EIATTR_SPARSE_MMA_MASK
	.align		4
.L_23:
        /*0088*/ 	.byte	0x03, 0x50
        /*008a*/ 	.short	0x0000


	//----- nvinfo : EIATTR_MAXREG_COUNT
	.align		4
        /*008c*/ 	.byte	0x03, 0x1b
        /*008e*/ 	.short	0x00ff


	//----- nvinfo : EIATTR_MERCURY_ISA_VERSION
	.align		4
        /*0090*/ 	.byte	0x03, 0x5f
        /*0092*/ 	.short	0x0101


	//----- nvinfo : EIATTR_INT_WARP_WIDE_INSTR_OFFSETS
	.align		4
        /*0094*/ 	.byte	0x04, 0x31
        /*0096*/ 	.short	(.L_25 - .L_24)


	//   ....[0]....
.L_24:
        /*0098*/ 	.word	0x00004a10


	//   ....[1]....
        /*009c*/ 	.word	0x00004a30


	//----- nvinfo : EIATTR_VRC_CTA_INIT_COUNT
	.align		4
.L_25:
        /*00a0*/ 	.byte	0x02, 0x4a
	.zero		1
	.zero		1


	//----- nvinfo : EIATTR_EXIT_INSTR_OFFSETS
	.align		4
        /*00a4*/ 	.byte	0x04, 0x1c
        /*00a6*/ 	.short	(.L_27 - .L_26)


	//   ....[0]....
.L_26:
        /*00a8*/ 	.word	0x00004b00


	//----- nvinfo : EIATTR_CRS_STACK_SIZE
	.align		4
.L_27:
        /*00ac*/ 	.byte	0x04, 0x1e
        /*00ae*/ 	.short	(.L_29 - .L_28)
.L_28:
        /*00b0*/ 	.word	0x00000000


	//----- nvinfo : EIATTR_CBANK_PARAM_SIZE
	.align		4
.L_29:
        /*00b4*/ 	.byte	0x03, 0x19
        /*00b6*/ 	.short	0x0038


	//----- nvinfo : EIATTR_PARAM_CBANK
	.align		4
        /*00b8*/ 	.byte	0x04, 0x0a
        /*00ba*/ 	.short	(.L_31 - .L_30)
	.align		4
.L_30:
        /*00bc*/ 	.word	index@(.nv.constant0._Z18scrypt_jane_kernelPKjPjS1_jjjS1_S1_)
        /*00c0*/ 	.short	0x0380
        /*00c2*/ 	.short	0x0038


	//----- nvinfo : EIATTR_SW_WAR
	.align		4
.L_31:
        /*00c4*/ 	.byte	0x04, 0x36
        /*00c6*/ 	.short	(.L_33 - .L_32)
.L_32:
        /*00c8*/ 	.word	0x00000008
.L_33:


//--------------------- .nv.callgraph             --------------------------
	.section	.nv.callgraph,"",@"SHT_CUDA_CALLGRAPH"
	.align	4
	.sectionentsize	8
	.align		4
        /*0000*/ 	.word	0x00000000
	.align		4
        /*0004*/ 	.word	0xffffffff
	.align		4
        /*0008*/ 	.word	0x00000000
	.align		4
        /*000c*/ 	.word	0xfffffffe
	.align		4
        /*0010*/ 	.word	0x00000000
	.align		4
        /*0014*/ 	.word	0xfffffffd
	.align		4
        /*0018*/ 	.word	0x00000000
	.align		4
        /*001c*/ 	.word	0xfffffffc


//--------------------- .text._Z18scrypt_jane_kernelPKjPjS1_jjjS1_S1_ --------------------------
	.section	.text._Z18scrypt_jane_kernelPKjPjS1_jjjS1_S1_,"ax",@progbits
	.align	128
        .global         _Z18scrypt_jane_kernelPKjPjS1_jjjS1_S1_
        .type           _Z18scrypt_jane_kernelPKjPjS1_jjjS1_S1_,@function
        .size           _Z18scrypt_jane_kernelPKjPjS1_jjjS1_S1_,(.L_x_22 - _Z18scrypt_jane_kernelPKjPjS1_jjjS1_S1_)
        .other          _Z18scrypt_jane_kernelPKjPjS1_jjjS1_S1_,@"STO_CUDA_ENTRY STV_DEFAULT"
_Z18scrypt_jane_kernelPKjPjS1_jjjS1_S1_:
.text._Z18scrypt_jane_kernelPKjPjS1_jjjS1_S1_:
[----:B------:R-:W0:Y:S08]  /*0000*/  LDC R1, c[0x0][0x37c] ;  /* 0x0000df00ff017b82 */ /* 0x000e300000000800 */
[----:B------:R-:W1:Y:S01]  /*0010*/  LDC.64 R2, c[0x0][0x380] ;  /* 0x0000e000ff027b82 */ /* 0x000e620000000a00 */
[----:B------:R-:W1:Y:S01]  /*0020*/  LDCU.64 UR12, c[0x0][0x358] ;  /* 0x00006b00ff0c77ac */ /* 0x000e620008000a00 */
[----:B------:R-:W2:Y:S01]  /*0030*/  S2R R15, SR_TID.X ;  /* 0x00000000000f7919 */ /* 0x000ea20000002100 */
[----:B0-----:R-:W-:Y:S01]  /*0040*/  VIADD R1, R1, 0xffffff00 ;  /* 0xffffff0001017836 */ /* 0x001fe20000000000 */
[----:B------:R-:W0:Y:S04]  /*0050*/  LDCU UR5, c[0x0][0x3a0] ;  /* 0x00007400ff0577ac */ /* 0x000e280008000800 */
[----:B------:R-:W2:Y:S01]  /*0060*/  S2UR UR4, SR_CTAID.X ;  /* 0x00000000000479c3 */ /* 0x000ea20000002500 */
[----:B------:R-:W3:Y:S01]  /*0070*/  LDCU.64 UR8, c[0x0][0x398] ;  /* 0x00007300ff0877ac */ /* 0x000ee20008000a00 */
[----:B-1----:R-:W4:Y:S04]  /*0080*/  LDG.E R20, desc[UR12][R2.64+0x20] ;  /* 0x0000200c02147981 */ /* 0x002f28000c1e1900 */
[----:B------:R-:W4:Y:S04]  /*0090*/  LDG.E R21, desc[UR12][R2.64+0x24] ;  /* 0x0000240c02157981 */ /* 0x000f28000c1e1900 */
[----:B------:R-:W4:Y:S04]  /*00a0*/  LDG.E R22, desc[UR12][R2.64+0x28] ;  /* 0x0000280c02167981 */ /* 0x000f28000c1e1900 */
[----:B------:R-:W4:Y:S04]  /*00b0*/  LDG.E R23, desc[UR12][R2.64+0x2c] ;  /* 0x00002c0c02177981 */ /* 0x000f28000c1e1900 */
[----:B------:R-:W5:Y:S04]  /*00c0*/  LDG.E R16, desc[UR12][R2.64+0x30] ;  /* 0x0000300c02107981 */ /* 0x000f68000c1e1900 */
        /* <DEDUP_REMOVED lines=13> */
[----:B------:R-:W5:Y:S01]  /*01a0*/  LDG.E R11, desc[UR12][R2.64+0x1c] ;  /* 0x00001c0c020b7981 */ /* 0x000f62000c1e1900 */
[----:B------:R-:W2:Y:S01]  /*01b0*/  LDC R0, c[0x0][0x360] ;  /* 0x0000d800ff007b82 */ /* 0x000ea20000000800 */
[----:B---3--:R-:W-:Y:S01]  /*01c0*/  UISETP.NE.AND UP0, UPT, UR8, URZ, UPT ;  /* 0x000000ff0800728c */ /* 0x008fe2000bf05270 */
[----:B------:R-:W-:-:S02]  /*01d0*/  R2UR UR10, R1 ;  /* 0x00000000010a72ca */ /* 0x000fc400000e0000 */
[----:B------:R-:W-:Y:S01]  /*01e0*/  R2UR UR15, R1 ;  /* 0x00000000010f72ca */ /* 0x000fe200000e0000 */
[----:B--2---:R-:W-:-:S04]  /*01f0*/  IMAD R0, R0, UR4, R15 ;  /* 0x0000000400007c24 */ /* 0x004fc8000f8e020f */
[----:B0-----:R-:W-:Y:S01]  /*0200*/  VIADD R15, R0, UR5 ;  /* 0x00000005000f7c36 */ /* 0x001fe20008000000 */
[----:B----4-:R0:W-:Y:S04]  /*0210*/  STL.128 [R1+0xa0], R20 ;  /* 0x0000a01401007387 */ /* 0x0101e80000100c00 */
[----:B------:R0:W-:Y:S04]  /*0220*/  STL.128 [R1+0xf0], R20 ;  /* 0x0000f01401007387 */ /* 0x0001e80000100c00 */
[----:B-----5:R0:W-:Y:S04]  /*0230*/  STL.128 [R1+0xb0], R16 ;  /* 0x0000b01001007387 */ /* 0x0201e80000100c00 */
[----:B------:R0:W-:Y:S04]  /*0240*/  STL.128 [R1+0x80], R4 ;  /* 0x0000800401007387 */ /* 0x0001e80000100c00 */
[----:B------:R0:W-:Y:S04]  /*0250*/  STL.128 [R1+0xd0], R4 ;  /* 0x0000d00401007387 */ /* 0x0001e80000100c00 */
[----:B------:R0:W-:Y:S04]  /*0260*/  STL.128 [R1+0xc0], R12 ;  /* 0x0000c00c01007387 */ /* 0x0001e80000100c00 */
[----:B------:R0:W-:Y:S04]  /*0270*/  STL.128 [R1+0x90], R8 ;  /* 0x0000900801007387 */ /* 0x0001e80000100c00 */
[----:B------:R0:W-:Y:S01]  /*0280*/  STL.128 [R1+0xe0], R8 ;  /* 0x0000e00801007387 */ /* 0x0001e20000100c00 */
[----:B------:R-:W-:Y:S05]  /*0290*/  BRA.U !UP0, `(.L_x_0) ;  /* 0x0000004508ac7547 */ /* 0x000fea000b800000 */
[----:B------:R-:W1:Y:S01]  /*02a0*/  LDC.64 R2, c[0x0][0x390] ;  /* 0x0000e400ff027b82 */ /* 0x000e620000000a00 */
[----:B------:R-:W-:Y:S01]  /*02b0*/  USHF.L.U32 UR6, UR9, 0x1, URZ ;  /* 0x0000000109067899 */ /* 0x000fe200080006ff */
[----:B0-----:R-:W-:Y:S01]  /*02c0*/  IMAD R4, R0, UR8, RZ ;  /* 0x0000000800047c24 */ /* 0x001fe2000f8e02ff */
[----:B------:R-:W-:Y:S02]  /*02d0*/  USHF.L.U32 UR11, UR9, 0x5, URZ ;  /* 0x00000005090b7899 */ /* 0x000fe400080006ff */
[----:B------:R-:W-:Y:S02]  /*02e0*/  UISETP.NE.AND UP0, UPT, UR6, URZ, UPT ;  /* 0x000000ff0600728c */ /* 0x000fe4000bf05270 */
[----:B------:R-:W-:Y:S02]  /*02f0*/  UIADD3 UR14, UPT, UPT, UR10, 0x80, URZ ;  /* 0x000000800a0e7890 */ /* 0x000fe4000fffe0ff */
[----:B------:R-:W-:Y:S01]  /*0300*/  IMAD R5, R4, UR11, RZ ;  /* 0x0000000b04057c24 */ /* 0x000fe2000f8e02ff */
[----:B------:R-:W-:-:S04]  /*0310*/  UIADD3 UR4, UPT, UPT, UR11, -0x10, URZ ;  /* 0xfffffff00b047890 */ /* 0x000fc8000fffe0ff */
[----:B------:R-:W-:Y:S01]  /*0320*/  ULEA UR7, UR4, UR14, 0x2 ;  /* 0x0000000e04077291 */ /* 0x000fe2000f8e10ff */
[----:B-1----:R-:W-:Y:S01]  /*0330*/  IMAD.WIDE.U32 R2, R5, 0x4, R2 ;  /* 0x0000000405027825 */ /* 0x002fe200078e0002 */
[----:B------:R-:W-:Y:S10]  /*0340*/  BRA.U !UP0, `(.L_x_1) ;  /* 0x0000002108187547 */ /* 0x000ff4000b800000 */
[----:B------:R-:W-:-:S05]  /*0350*/  UMOV UR4, URZ ;  /* 0x000000ff00047c82 */ /* 0x000fca0008000000 */
.L_x_8:
[----:B01----:R-:W5:Y:S01]  /*0360*/  LDL.128 R4, [UR7] ;  /* 0x00000007ff047983 */ /* 0x003f620008100c00 */
[----:B------:R-:W-:-:S09]  /*0370*/  UISETP.NE.AND UP0, UPT, UR11, URZ, UPT ;  /* 0x000000ff0b00728c */ /* 0x000fd2000bf05270 */
[----:B------:R-:W-:Y:S05]  /*0380*/  BRA.U !UP0, `(.L_x_2) ;  /* 0x0000000108e87547 */ /* 0x000fea000b800000 */
[----:B------:R-:W-:Y:S01]  /*0390*/  IMAD.MOV.U32 R24, RZ, RZ, RZ ;  /* 0x000000ffff187224 */ /* 0x000fe200078e00ff */
[----:B------:R-:W-:-:S12]  /*03a0*/  UIMAD UR5, UR11, UR4, URZ ;  /* 0x000000040b0572a4 */ /* 0x000fd8000f8e02ff */
.L_x_3:
[----:B------:R-:W-:-:S05]  /*03b0*/  LEA R28, R24, UR14, 0x2 ;  /* 0x0000000e181c7c11 */ /* 0x000fca000f8e10ff */
[----:B---3--:R-:W2:Y:S04]  /*03c0*/  LDL.128 R20, [R28] ;  /* 0x000000001c147983 */ /* 0x008ea80000100c00 */
[----:B------:R-:W3:Y:S04]  /*03d0*/  LDL.128 R16, [R28+0x10] ;  /* 0x000010001c107983 */ /* 0x000ee80000100c00 */
[----:B------:R-:W4:Y:S04]  /*03e0*/  LDL.128 R12, [R28+0x20] ;  /* 0x000020001c0c7983 */ /* 0x000f280000100c00 */
[----:B------:R0:W4:Y:S01]  /*03f0*/  LDL.128 R8, [R28+0x30] ;  /* 0x000030001c087983 */ /* 0x0001220000100c00 */
[----:B------:R-:W-:-:S02]  /*0400*/  VIADD R25, R24, UR5 ;  /* 0x0000000518197c36 */ /* 0x000fc40008000000 */
[----:B------:R-:W-:Y:S02]  /*0410*/  VIADD R24, R24, 0x10 ;  /* 0x0000001018187836 */ /* 0x000fe40000000000 */
[C---:B------:R-:W-:Y:S02]  /*0420*/  VIADD R27, R25.reuse, 0x1 ;  /* 0x00000001191b7836 */ /* 0x040fe40000000000 */
[----:B------:R-:W-:Y:S01]  /*0430*/  IMAD.WIDE.U32 R32, R25, 0x4, R2 ;  /* 0x0000000419207825 */ /* 0x000fe200078e0002 */
[----:B------:R-:W-:-:S03]  /*0440*/  ISETP.NE.AND P0, PT, R24, UR11, PT ;  /* 0x0000000b18007c0c */ /* 0x000fc6000bf05270 */
[C---:B------:R-:W-:Y:S02]  /*0450*/  VIADD R29, R25.reuse, 0x2 ;  /* 0x00000002191d7836 */ /* 0x040fe40000000000 */
[----:B------:R-:W-:Y:S02]  /*0460*/  VIADD R31, R25, 0x3 ;  /* 0x00000003191f7836 */ /* 0x000fe40000000000 */
[----:B------:R-:W-:-:S04]  /*0470*/  IMAD.WIDE.U32 R26, R27, 0x4, R2 ;  /* 0x000000041b1a7825 */ /* 0x000fc800078e0002 */
[C---:B------:R-:W-:Y:S02]  /*0480*/  VIADD R35, R25.reuse, 0x4 ;  /* 0x0000000419237836 */ /* 0x040fe40000000000 */
[----:B------:R-:W-:Y:S02]  /*0490*/  VIADD R37, R25, 0x5 ;  /* 0x0000000519257836 */ /* 0x000fe40000000000 */
[----:B0-----:R-:W-:-:S04]  /*04a0*/  IMAD.WIDE.U32 R28, R29, 0x4, R2 ;  /* 0x000000041d1c7825 */ /* 0x001fc800078e0002 */
[----:B------:R-:W-:-:S04]  /*04b0*/  IMAD.WIDE.U32 R30, R31, 0x4, R2 ;  /* 0x000000041f1e7825 */ /* 0x000fc800078e0002 */
[----:B------:R-:W-:-:S04]  /*04c0*/  IMAD.WIDE.U32 R34, R35, 0x4, R2 ;  /* 0x0000000423227825 */ /* 0x000fc800078e0002 */
[----:B------:R-:W-:Y:S01]  /*04d0*/  IMAD.WIDE.U32 R36, R37, 0x4, R2 ;  /* 0x0000000425247825 */ /* 0x000fe200078e0002 */
[----:B--2---:R0:W-:Y:S04]  /*04e0*/  STG.E desc[UR12][R32.64], R20 ;  /* 0x0000001420007986 */ /* 0x0041e8000c10190c */
[----:B------:R1:W-:Y:S04]  /*04f0*/  STG.E desc[UR12][R26.64], R21 ;  /* 0x000000151a007986 */ /* 0x0003e8000c10190c */
[----:B------:R-:W-:Y:S01]  /*0500*/  STG.E desc[UR12][R28.64], R22 ;  /* 0x000000161c007986 */ /* 0x000fe2000c10190c */
[----:B0-----:R-:W-:-:S03]  /*0510*/  VIADD R33, R25, 0x6 ;  /* 0x0000000619217836 */ /* 0x001fc60000000000 */
[----:B------:R0:W-:Y:S01]  /*0520*/  STG.E desc[UR12][R30.64], R23 ;  /* 0x000000171e007986 */ /* 0x0001e2000c10190c */
[----:B------:R-:W-:Y:S02]  /*0530*/  VIADD R32, R25, 0x8 ;  /* 0x0000000819207836 */ /* 0x000fe40000000000 */
[--C-:B-1----:R-:W-:Y:S01]  /*0540*/  IMAD.WIDE.U32 R20, R33, 0x4, R2.reuse ;  /* 0x0000000421147825 */ /* 0x102fe200078e0002 */
[----:B---3--:R-:W-:Y:S03]  /*0550*/  STG.E desc[UR12][R34.64], R16 ;  /* 0x0000001022007986 */ /* 0x008fe6000c10190c */
[C---:B------:R-:W-:Y:S01]  /*0560*/  VIADD R27, R25.reuse, 0x7 ;  /* 0x00000007191b7836 */ /* 0x040fe20000000000 */
[----:B------:R1:W-:Y:S01]  /*0570*/  STG.E desc[UR12][R36.64], R17 ;  /* 0x0000001124007986 */ /* 0x0003e2000c10190c */
[----:B------:R-:W-:Y:S02]  /*0580*/  VIADD R33, R25, 0xa ;  /* 0x0000000a19217836 */ /* 0x000fe40000000000 */
[--C-:B------:R-:W-:Y:S01]  /*0590*/  IMAD.WIDE.U32 R26, R27, 0x4, R2.reuse ;  /* 0x000000041b1a7825 */ /* 0x100fe200078e0002 */
[----:B------:R2:W-:Y:S03]  /*05a0*/  STG.E desc[UR12][R20.64], R18 ;  /* 0x0000001214007986 */ /* 0x0005e6000c10190c */
[----:B0-----:R-:W-:Y:S01]  /*05b0*/  VIADD R23, R25, 0x9 ;  /* 0x0000000919177836 */ /* 0x001fe20000000000 */
[----:B------:R0:W-:Y:S01]  /*05c0*/  STG.E desc[UR12][R26.64], R19 ;  /* 0x000000131a007986 */ /* 0x0001e2000c10190c */
[----:B------:R-:W-:-:S04]  /*05d0*/  IMAD.WIDE.U32 R30, R33, 0x4, R2 ;  /* 0x00000004211e7825 */ /* 0x000fc800078e0002 */
[----:B-1----:R-:W-:Y:S02]  /*05e0*/  VIADD R17, R25, 0xb ;  /* 0x0000000b19117836 */ /* 0x002fe40000000000 */
[----:B------:R-:W-:-:S04]  /*05f0*/  IMAD.WIDE.U32 R28, R32, 0x4, R2 ;  /* 0x00000004201c7825 */ /* 0x000fc800078e0002 */
[----:B------:R-:W-:Y:S01]  /*0600*/  VIADD R33, R25, 0xc ;  /* 0x0000000c19217836 */ /* 0x000fe20000000000 */
[----:B----4-:R-:W-:Y:S01]  /*0610*/  STG.E desc[UR12][R28.64], R12 ;  /* 0x0000000c1c007986 */ /* 0x010fe2000c10190c */
[----:B------:R-:W-:-:S04]  /*0620*/  IMAD.WIDE.U32 R22, R23, 0x4, R2 ;  /* 0x0000000417167825 */ /* 0x000fc800078e0002 */
[C---:B------:R-:W-:Y:S01]  /*0630*/  VIADD R35, R25.reuse, 0xd ;  /* 0x0000000d19237836 */ /* 0x040fe20000000000 */
[----:B------:R1:W-:Y:S01]  /*0640*/  STG.E desc[UR12][R22.64], R13 ;  /* 0x0000000d16007986 */ /* 0x0003e2000c10190c */
[C---:B------:R-:W-:Y:S02]  /*0650*/  VIADD R37, R25.reuse, 0xe ;  /* 0x0000000e19257836 */ /* 0x040fe40000000000 */
[----:B------:R-:W-:Y:S01]  /*0660*/  VIADD R25, R25, 0xf ;  /* 0x0000000f19197836 */ /* 0x000fe20000000000 */
[----:B------:R3:W-:Y:S01]  /*0670*/  STG.E desc[UR12][R30.64], R14 ;  /* 0x0000000e1e007986 */ /* 0x0007e2000c10190c */
[----:B------:R-:W-:-:S04]  /*0680*/  IMAD.WIDE.U32 R16, R17, 0x4, R2 ;  /* 0x0000000411107825 */ /* 0x000fc800078e0002 */
[--C-:B--2---:R-:W-:Y:S01]  /*0690*/  IMAD.WIDE.U32 R20, R33, 0x4, R2.reuse ;  /* 0x0000000421147825 */ /* 0x104fe200078e0002 */
[----:B------:R3:W-:Y:S03]  /*06a0*/  STG.E desc[UR12][R16.64], R15 ;  /* 0x0000000f10007986 */ /* 0x0007e6000c10190c */
[--C-:B0-----:R-:W-:Y:S01]  /*06b0*/  IMAD.WIDE.U32 R18, R35, 0x4, R2.reuse ;  /* 0x0000000423127825 */ /* 0x101fe200078e0002 */
[----:B------:R3:W-:Y:S03]  /*06c0*/  STG.E desc[UR12][R20.64], R8 ;  /* 0x0000000814007986 */ /* 0x0007e6000c10190c */
[--C-:B------:R-:W-:Y:S01]  /*06d0*/  IMAD.WIDE.U32 R26, R37, 0x4, R2.reuse ;  /* 0x00000004251a7825 */ /* 0x100fe200078e0002 */
[----:B------:R3:W-:Y:S03]  /*06e0*/  STG.E desc[UR12][R18.64], R9 ;  /* 0x0000000912007986 */ /* 0x0007e6000c10190c */
[----:B-1----:R-:W-:Y:S01]  /*06f0*/  IMAD.WIDE.U32 R12, R25, 0x4, R2 ;  /* 0x00000004190c7825 */ /* 0x002fe200078e0002 */
[----:B------:R3:W-:Y:S04]  /*0700*/  STG.E desc[UR12][R26.64], R10 ;  /* 0x0000000a1a007986 */ /* 0x0007e8000c10190c */
[----:B------:R3:W-:Y:S01]  /*0710*/  STG.E desc[UR12][R12.64], R11 ;  /* 0x0000000b0c007986 */ /* 0x0007e2000c10190c */
[----:B------:R-:W-:Y:S05]  /*0720*/  @P0 BRA `(.L_x_3) ;  /* 0xfffffffc00200947 */ /* 0x000fea000383ffff */
.L_x_2:
[----:B---3--:R-:W5:Y:S01]  /*0730*/  LDL.128 R8, [UR7+0x10] ;  /* 0x00001007ff087983 */ /* 0x008f620008100c00 */
[----:B------:R-:W0:Y:S03]  /*0740*/  LDCU UR9, c[0x0][0x39c] ;  /* 0x00007380ff0977ac */ /* 0x000e260008000800 */
[----:B------:R-:W5:Y:S04]  /*0750*/  LDL.128 R12, [UR7+0x20] ;  /* 0x00002007ff0c7983 */ /* 0x000f680008100c00 */
[----:B------:R-:W5:Y:S01]  /*0760*/  LDL.128 R16, [UR7+0x30] ;  /* 0x00003007ff107983 */ /* 0x000f620008100c00 */
[----:B------:R-:W-:-:S05]  /*0770*/  UMOV UR5, URZ ;  /* 0x000000ff00057c82 */ /* 0x000fca0008000000 */
.L_x_4:
[----:B------:R-:W-:-:S04]  /*0780*/  USHF.L.U32 UR8, UR5, 0x4, URZ ;  /* 0x0000000405087899 */ /* 0x000fc800080006ff */
[----:B------:R-:W-:-:S09]  /*0790*/  ULEA UR8, UR8, UR14, 0x2 ;  /* 0x0000000e08087291 */ /* 0x000fd2000f8e10ff */
[----:B------:R-:W2:Y:S04]  /*07a0*/  LDL.128 R20, [UR8] ;  /* 0x00000008ff147983 */ /* 0x000ea80008100c00 */
[----:B------:R-:W3:Y:S04]  /*07b0*/  LDL.128 R24, [UR8+0x10] ;  /* 0x00001008ff187983 */ /* 0x000ee80008100c00 */
[----:B------:R-:W4:Y:S04]  /*07c0*/  LDL.128 R28, [UR8+0x30] ;  /* 0x00003008ff1c7983 */ /* 0x000f280008100c00 */
[----:B------:R-:W4:Y:S01]  /*07d0*/  LDL.128 R32, [UR8+0x20] ;  /* 0x00002008ff207983 */ /* 0x000f220008100c00 */
[----:B------:R-:W-:-:S04]  /*07e0*/  ULOP3.LUT UR8, UR5, 0x1, URZ, 0xc0, !UPT ;  /* 0x0000000105087892 */ /* 0x000fc8000f8ec0ff */
[----:B------:R-:W-:-:S04]  /*07f0*/  UISETP.NE.U32.AND UP1, UPT, UR8, 0x1, UPT ;  /* 0x000000010800788c */ /* 0x000fc8000bf25070 */
[----:B0-----:R-:W-:-:S04]  /*0800*/  USEL UR8, UR9, URZ, !UP1 ;  /* 0x000000ff09087287 */ /* 0x001fc8000c800000 */
[----:B------:R-:W-:Y:S02]  /*0810*/  ULEA.HI UR8, UR5, UR8, URZ, 0x1f ;  /* 0x0000000805087291 */ /* 0x000fe4000f8ff8ff */
[----:B------:R-:W-:Y:S02]  /*0820*/  UIADD3 UR5, UPT, UPT, UR5, 0x1, URZ ;  /* 0x0000000105057890 */ /* 0x000fe4000fffe0ff */
[----:B------:R-:W-:Y:S02]  /*0830*/  USHF.L.U32 UR8, UR8, 0x4, URZ ;  /* 0x0000000408087899 */ /* 0x000fe400080006ff */
[----:B------:R-:W-:Y:S02]  /*0840*/  UISETP.NE.AND UP1, UPT, UR5, UR6, UPT ;  /* 0x000000060500728c */ /* 0x000fe4000bf25270 */
[----:B------:R-:W-:Y:S01]  /*0850*/  ULEA UR8, UR8, UR15, 0x2 ;  /* 0x0000000f08087291 */ /* 0x000fe2000f8e10ff */
[----:B-12--5:R-:W-:Y:S02]  /*0860*/  LOP3.LUT R4, R4, R20, RZ, 0x3c, !PT ;  /* 0x0000001404047212 */ /* 0x026fe400078e3cff */
[----:B------:R-:W-:-:S02]  /*0870*/  LOP3.LUT R5, R5, R21, RZ, 0x3c, !PT ;  /* 0x0000001505057212 */ /* 0x000fc400078e3cff */
[----:B---3--:R-:W-:Y:S02]  /*0880*/  LOP3.LUT R20, R9, R25, RZ, 0x3c, !PT ;  /* 0x0000001909147212 */ /* 0x008fe400078e3cff */
[----:B------:R-:W-:Y:S02]  /*0890*/  LOP3.LUT R9, R8, R24, RZ, 0x3c, !PT ;  /* 0x0000001808097212 */ /* 0x000fe400078e3cff */
[----:B----4-:R-:W-:Y:S01]  /*08a0*/  LOP3.LUT R17, R17, R29, RZ, 0x3c, !PT ;  /* 0x0000001d11117212 */ /* 0x010fe200078e3cff */
[----:B------:R-:W-:Y:S01]  /*08b0*/  IMAD.IADD R8, R5, 0x1, R20 ;  /* 0x0000000105087824 */ /* 0x000fe200078e0214 */
[----:B------:R-:W-:Y:S02]  /*08c0*/  LOP3.LUT R6, R6, R22, RZ, 0x3c, !PT ;  /* 0x0000001606067212 */ /* 0x000fe400078e3cff */
[----:B------:R-:W-:Y:S02]  /*08d0*/  LOP3.LUT R13, R13, R33, RZ, 0x3c, !PT ;  /* 0x000000210d0d7212 */ /* 0x000fe400078e3cff */
[----:B------:R-:W-:-:S02]  /*08e0*/  LOP3.LUT R24, R8, R17, RZ, 0x3c, !PT ;  /* 0x0000001108187212 */ /* 0x000fc400078e3cff */
[----:B------:R-:W-:Y:S01]  /*08f0*/  LOP3.LUT R7, R7, R23, RZ, 0x3c, !PT ;  /* 0x0000001707077212 */ /* 0x000fe200078e3cff */
[----:B------:R-:W-:Y:S01]  /*0900*/  IMAD.IADD R23, R4, 0x1, R9 ;  /* 0x0000000104177824 */ /* 0x000fe200078e0209 */
[----:B------:R-:W-:Y:S02]  /*0910*/  SHF.L.W.U32.HI R24, R24, 0x10, R24 ;  /* 0x0000001018187819 */ /* 0x000fe40000010e18 */
[----:B------:R-:W-:Y:S02]  /*0920*/  LOP3.LUT R22, R11, R27, RZ, 0x3c, !PT ;  /* 0x0000001b0b167212 */ /* 0x000fe400078e3cff */
[----:B------:R-:W-:Y:S01]  /*0930*/  LOP3.LUT R21, R10, R26, RZ, 0x3c, !PT ;  /* 0x0000001a0a157212 */ /* 0x000fe200078e3cff */
[----:B------:R-:W-:Y:S01]  /*0940*/  IMAD.IADD R11, R13, 0x1, R24 ;  /* 0x000000010d0b7824 */ /* 0x000fe200078e0218 */
[----:B------:R-:W-:Y:S01]  /*0950*/  LOP3.LUT R19, R19, R31, RZ, 0x3c, !PT ;  /* 0x0000001f13137212 */ /* 0x000fe200078e3cff */
[----:B------:R-:W-:Y:S01]  /*0960*/  IMAD.IADD R10, R7, 0x1, R22 ;  /* 0x00000001070a7824 */ /* 0x000fe200078e0216 */
[----:B------:R-:W-:Y:S01]  /*0970*/  LOP3.LUT R16, R16, R28, RZ, 0x3c, !PT ;  /* 0x0000001c10107212 */ /* 0x000fe200078e3cff */
[----:B------:R-:W-:Y:S01]  /*0980*/  IMAD.IADD R29, R6, 0x1, R21 ;  /* 0x00000001061d7824 */ /* 0x000fe200078e0215 */
[----:B------:R-:W-:-:S02]  /*0990*/  LOP3.LUT R25, R11, R20, RZ, 0x3c, !PT ;  /* 0x000000140b197212 */ /* 0x000fc400078e3cff */
[----:B------:R-:W-:Y:S02]  /*09a0*/  LOP3.LUT R26, R10, R19, RZ, 0x3c, !PT ;  /* 0x000000130a1a7212 */ /* 0x000fe400078e3cff */
[----:B------:R-:W-:Y:S02]  /*09b0*/  LOP3.LUT R18, R18, R30, RZ, 0x3c, !PT ;  /* 0x0000001e12127212 */ /* 0x000fe400078e3cff */
[----:B------:R-:W-:Y:S02]  /*09c0*/  SHF.L.W.U32.HI R25, R25, 0xc, R25 ;  /* 0x0000000c19197819 */ /* 0x000fe40000010e19 */
[----:B------:R-:W-:Y:S02]  /*09d0*/  LOP3.LUT R33, R23, R16, RZ, 0x3c, !PT ;  /* 0x0000001017217212 */ /* 0x000fe400078e3cff */
[----:B------:R-:W-:Y:S01]  /*09e0*/  LOP3.LUT R15, R15, R35, RZ, 0x3c, !PT ;  /* 0x000000230f0f7212 */ /* 0x000fe200078e3cff */
[----:B------:R-:W-:Y:S01]  /*09f0*/  IMAD.IADD R31, R8, 0x1, R25 ;  /* 0x00000001081f7824 */ /* 0x000fe200078e0219 */
[----:B------:R-:W-:-:S02]  /*0a00*/  SHF.L.W.U32.HI R26, R26, 0x10, R26 ;  /* 0x000000101a1a7819 */ /* 0x000fc40000010e1a */
[----:B------:R-:W-:Y:S02]  /*0a10*/  LOP3.LUT R37, R29, R18, RZ, 0x3c, !PT ;  /* 0x000000121d257212 */ /* 0x000fe400078e3cff */
[----:B------:R-:W-:Y:S01]  /*0a20*/  LOP3.LUT R12, R12, R32, RZ, 0x3c, !PT ;  /* 0x000000200c0c7212 */ /* 0x000fe200078e3cff */
[----:B------:R-:W-:Y:S01]  /*0a30*/  IMAD.IADD R27, R15, 0x1, R26 ;  /* 0x000000010f1b7824 */ /* 0x000fe200078e021a */
[----:B------:R-:W-:Y:S02]  /*0a40*/  SHF.L.W.U32.HI R33, R33, 0x10, R33 ;  /* 0x0000001021217819 */ /* 0x000fe40000010e21 */
[----:B------:R-:W-:Y:S02]  /*0a50*/  LOP3.LUT R14, R14, R34, RZ, 0x3c, !PT ;  /* 0x000000220e0e7212 */ /* 0x000fe400078e3cff */
[----:B------:R-:W-:Y:S01]  /*0a60*/  SHF.L.W.U32.HI R37, R37, 0x10, R37 ;  /* 0x0000001025257819 */ /* 0x000fe20000010e25 */
[----:B------:R-:W-:Y:S01]  /*0a70*/  IMAD.IADD R28, R12, 0x1, R33 ;  /* 0x000000010c1c7824 */ /* 0x000fe200078e0221 */
[----:B------:R-:W-:-:S02]  /*0a80*/  LOP3.LUT R8, R31, R24, RZ, 0x3c, !PT ;  /* 0x000000181f087212 */ /* 0x000fc400078e3cff */
[----:B------:R-:W-:Y:S01]  /*0a90*/  LOP3.LUT R35, R27, R22, RZ, 0x3c, !PT ;  /* 0x000000161b237212 */ /* 0x000fe200078e3cff */
[----:B------:R-:W-:Y:S01]  /*0aa0*/  IMAD.IADD R24, R14, 0x1, R37 ;  /* 0x000000010e187824 */ /* 0x000fe200078e0225 */
[----:B------:R-:W-:Y:S02]  /*0ab0*/  SHF.L.W.U32.HI R8, R8, 0x8, R8 ;  /* 0x0000000808087819 */ /* 0x000fe40000010e08 */
[----:B------:R-:W-:Y:S02]  /*0ac0*/  LOP3.LUT R34, R28, R9, RZ, 0x3c, !PT ;  /* 0x000000091c227212 */ /* 0x000fe400078e3cff */
[----:B------:R-:W-:Y:S01]  /*0ad0*/  SHF.L.W.U32.HI R35, R35, 0xc, R35 ;  /* 0x0000000c23237819 */ /* 0x000fe20000010e23 */
[----:B------:R-:W-:Y:S01]  /*0ae0*/  IMAD.IADD R32, R11, 0x1, R8 ;  /* 0x000000010b207824 */ /* 0x000fe200078e0208 */
[----:B------:R-:W-:Y:S02]  /*0af0*/  LOP3.LUT R30, R24, R21, RZ, 0x3c, !PT ;  /* 0x00000015181e7212 */ /* 0x000fe400078e3cff */
[----:B------:R-:W-:Y:S01]  /*0b00*/  SHF.L.W.U32.HI R34, R34, 0xc, R34 ;  /* 0x0000000c22227819 */ /* 0x000fe20000010e22 */
[----:B------:R-:W-:Y:S01]  /*0b10*/  IMAD.IADD R11, R10, 0x1, R35 ;  /* 0x000000010a0b7824 */ /* 0x000fe200078e0223 */
[----:B------:R-:W-:-:S02]  /*0b20*/  SHF.L.W.U32.HI R30, R30, 0xc, R30 ;  /* 0x0000000c1e1e7819 */ /* 0x000fc40000010e1e */
[----:B------:R-:W-:Y:S01]  /*0b30*/  LOP3.LUT R25, R32, R25, RZ, 0x3c, !PT ;  /* 0x0000001920197212 */ /* 0x000fe200078e3cff */
[----:B------:R-:W-:Y:S01]  /*0b40*/  IMAD.IADD R10, R23, 0x1, R34 ;  /* 0x00000001170a7824 */ /* 0x000fe200078e0222 */
[----:B------:R-:W-:Y:S01]  /*0b50*/  LOP3.LUT R26, R11, R26, RZ, 0x3c, !PT ;  /* 0x0000001a0b1a7212 */ /* 0x000fe200078e3cff */
[----:B------:R-:W-:Y:S01]  /*0b60*/  IMAD.IADD R36, R29, 0x1, R30 ;  /* 0x000000011d247824 */ /* 0x000fe200078e021e */
[----:B------:R-:W-:Y:S02]  /*0b70*/  SHF.L.W.U32.HI R25, R25, 0x7, R25 ;  /* 0x0000000719197819 */ /* 0x000fe40000010e19 */
[----:B------:R-:W-:Y:S02]  /*0b80*/  LOP3.LUT R33, R10, R33, RZ, 0x3c, !PT ;  /* 0x000000210a217212 */ /* 0x000fe400078e3cff */
[----:B------:R-:W-:Y:S01]  /*0b90*/  LOP3.LUT R37, R36, R37, RZ, 0x3c, !PT ;  /* 0x0000002524257212 */ /* 0x000fe200078e3cff */
[----:B------:R-:W-:Y:S01]  /*0ba0*/  IMAD.IADD R23, R10, 0x1, R25 ;  /* 0x000000010a177824 */ /* 0x000fe200078e0219 */
[----:B------:R-:W-:-:S02]  /*0bb0*/  SHF.L.W.U32.HI R26, R26, 0x8, R26 ;  /* 0x000000081a1a7819 */ /* 0x000fc40000010e1a */
[----:B------:R-:W-:Y:S02]  /*0bc0*/  SHF.L.W.U32.HI R33, R33, 0x8, R33 ;  /* 0x0000000821217819 */ /* 0x000fe40000010e21 */
[----:B------:R-:W-:Y:S01]  /*0bd0*/  SHF.L.W.U32.HI R37, R37, 0x8, R37 ;  /* 0x0000000825257819 */ /* 0x000fe20000010e25 */
[----:B------:R-:W-:Y:S01]  /*0be0*/  IMAD.IADD R10, R27, 0x1, R26 ;  /* 0x000000011b0a7824 */ /* 0x000fe200078e021a */
[----:B------:R-:W-:Y:S01]  /*0bf0*/  LOP3.LUT R26, R23, R26, RZ, 0x3c, !PT ;  /* 0x0000001a171a7212 */ /* 0x000fe200078e3cff */
[----:B------:R-:W-:Y:S02]  /*0c00*/  IMAD.IADD R27, R28, 0x1, R33 ;  /* 0x000000011c1b7824 */ /* 0x000fe400078e0221 */
[----:B------:R-:W-:Y:S01]  /*0c10*/  IMAD.IADD R29, R24, 0x1, R37 ;  /* 0x00000001181d7824 */ /* 0x000fe200078e0225 */
[----:B------:R-:W-:Y:S02]  /*0c20*/  LOP3.LUT R35, R10, R35, RZ, 0x3c, !PT ;  /* 0x000000230a237212 */ /* 0x000fe400078e3cff */
[----:B------:R-:W-:-:S02]  /*0c30*/  SHF.L.W.U32.HI R26, R26, 0x10, R26 ;  /* 0x000000101a1a7819 */ /* 0x000fc40000010e1a */
[----:B------:R-:W-:Y:S02]  /*0c40*/  LOP3.LUT R34, R27, R34, RZ, 0x3c, !PT ;  /* 0x000000221b227212 */ /* 0x000fe400078e3cff */
[C---:B------:R-:W-:Y:S01]  /*0c50*/  LOP3.LUT R30, R29.reuse, R30, RZ, 0x3c, !PT ;  /* 0x0000001e1d1e7212 */ /* 0x040fe200078e3cff */
[----:B------:R-:W-:Y:S01]  /*0c60*/  IMAD.IADD R24, R29, 0x1, R26 ;  /* 0x000000011d187824 */ /* 0x000fe200078e021a */
[----:B------:R-:W-:Y:S02]  /*0c70*/  SHF.L.W.U32.HI R35, R35, 0x7, R35 ;  /* 0x0000000723237819 */ /* 0x000fe40000010e23 */
[----:B------:R-:W-:Y:S02]  /*0c80*/  SHF.L.W.U32.HI R34, R34, 0x7, R34 ;  /* 0x0000000722227819 */ /* 0x000fe40000010e22 */
[----:B------:R-:W-:Y:S01]  /*0c90*/  SHF.L.W.U32.HI R30, R30, 0x7, R30 ;  /* 0x000000071e1e7819 */ /* 0x000fe20000010e1e */
[----:B------:R-:W-:Y:S01]  /*0ca0*/  IMAD.IADD R29, R36, 0x1, R35 ;  /* 0x00000001241d7824 */ /* 0x000fe200078e0223 */
[----:B------:R-:W-:Y:S01]  /*0cb0*/  LOP3.LUT R25, R24, R25, RZ, 0x3c, !PT ;  /* 0x0000001918197212 */ /* 0x000fe200078e3cff */
[----:B------:R-:W-:-:S02]  /*0cc0*/  IMAD.IADD R28, R34, 0x1, R11 ;  /* 0x00000001221c7824 */ /* 0x000fc400078e020b */
[----:B------:R-:W-:Y:S01]  /*0cd0*/  IMAD.IADD R36, R31, 0x1, R30 ;  /* 0x000000011f247824 */ /* 0x000fe200078e021e */
[----:B------:R-:W-:Y:S02]  /*0ce0*/  LOP3.LUT R8, R29, R8, RZ, 0x3c, !PT ;  /* 0x000000081d087212 */ /* 0x000fe400078e3cff */
[----:B------:R-:W-:Y:S02]  /*0cf0*/  SHF.L.W.U32.HI R25, R25, 0xc, R25 ;  /* 0x0000000c19197819 */ /* 0x000fe40000010e19 */
[----:B------:R-:W-:Y:S02]  /*0d00*/  LOP3.LUT R37, R28, R37, RZ, 0x3c, !PT ;  /* 0x000000251c257212 */ /* 0x000fe400078e3cff */
[----:B------:R-:W-:Y:S01]  /*0d10*/  LOP3.LUT R33, R36, R33, RZ, 0x3c, !PT ;  /* 0x0000002124217212 */ /* 0x000fe200078e3cff */
[----:B------:R-:W-:Y:S01]  /*0d20*/  IMAD.IADD R23, R23, 0x1, R25 ;  /* 0x0000000117177824 */ /* 0x000fe200078e0219 */
[----:B------:R-:W-:Y:S02]  /*0d30*/  SHF.L.W.U32.HI R8, R8, 0x10, R8 ;  /* 0x0000001008087819 */ /* 0x000fe40000010e08 */
[----:B------:R-:W-:-:S02]  /*0d40*/  SHF.L.W.U32.HI R37, R37, 0x10, R37 ;  /* 0x0000001025257819 */ /* 0x000fc40000010e25 */
[----:B------:R-:W-:Y:S01]  /*0d50*/  SHF.L.W.U32.HI R33, R33, 0x10, R33 ;  /* 0x0000001021217819 */ /* 0x000fe20000010e21 */
[----:B------:R-:W-:Y:S01]  /*0d60*/  IMAD.IADD R27, R27, 0x1, R8 ;  /* 0x000000011b1b7824 */ /* 0x000fe200078e0208 */
[----:B------:R-:W-:Y:S01]  /*0d70*/  LOP3.LUT R26, R23, R26, RZ, 0x3c, !PT ;  /* 0x0000001a171a7212 */ /* 0x000fe200078e3cff */
[----:B------:R-:W-:Y:S02]  /*0d80*/  IMAD.IADD R11, R32, 0x1, R37 ;  /* 0x00000001200b7824 */ /* 0x000fe400078e0225 */
[----:B------:R-:W-:Y:S01]  /*0d90*/  IMAD.IADD R31, R10, 0x1, R33 ;  /* 0x000000010a1f7824 */ /* 0x000fe200078e0221 */
[----:B------:R-:W-:Y:S02]  /*0da0*/  LOP3.LUT R35, R27, R35, RZ, 0x3c, !PT ;  /* 0x000000231b237212 */ /* 0x000fe400078e3cff */
[----:B------:R-:W-:Y:S02]  /*0db0*/  SHF.L.W.U32.HI R26, R26, 0x8, R26 ;  /* 0x000000081a1a7819 */ /* 0x000fe40000010e1a */
[----:B------:R-:W-:-:S02]  /*0dc0*/  LOP3.LUT R34, R11, R34, RZ, 0x3c, !PT ;  /* 0x000000220b227212 */ /* 0x000fc400078e3cff */
[----:B------:R-:W-:Y:S01]  /*0dd0*/  LOP3.LUT R30, R31, R30, RZ, 0x3c, !PT ;  /* 0x0000001e1f1e7212 */ /* 0x000fe200078e3cff */
[----:B------:R-:W-:Y:S01]  /*0de0*/  IMAD.IADD R24, R24, 0x1, R26 ;  /* 0x0000000118187824 */ /* 0x000fe200078e021a */
[----:B------:R-:W-:Y:S02]  /*0df0*/  SHF.L.W.U32.HI R10, R35, 0xc, R35 ;  /* 0x0000000c230a7819 */ /* 0x000fe40000010e23 */
[----:B------:R-:W-:Y:S02]  /*0e00*/  SHF.L.W.U32.HI R35, R34, 0xc, R34 ;  /* 0x0000000c22237819 */ /* 0x000fe40000010e22 */
[----:B------:R-:W-:Y:S01]  /*0e10*/  SHF.L.W.U32.HI R30, R30, 0xc, R30 ;  /* 0x0000000c1e1e7819 */ /* 0x000fe20000010e1e */
[----:B------:R-:W-:Y:S01]  /*0e20*/  IMAD.IADD R29, R29, 0x1, R10 ;  /* 0x000000011d1d7824 */ /* 0x000fe200078e020a */
[----:B------:R-:W-:Y:S01]  /*0e30*/  LOP3.LUT R25, R24, R25, RZ, 0x3c, !PT ;  /* 0x0000001918197212 */ /* 0x000fe200078e3cff */
[----:B------:R-:W-:Y:S02]  /*0e40*/  IMAD.IADD R28, R28, 0x1, R35 ;  /* 0x000000011c1c7824 */ /* 0x000fe400078e0223 */
[----:B------:R-:W-:Y:S01]  /*0e50*/  IMAD.IADD R36, R36, 0x1, R30 ;  /* 0x0000000124247824 */ /* 0x000fe200078e021e */
[----:B------:R-:W-:-:S02]  /*0e60*/  LOP3.LUT R8, R29, R8, RZ, 0x3c, !PT ;  /* 0x000000081d087212 */ /* 0x000fc400078e3cff */
[----:B------:R-:W-:Y:S02]  /*0e70*/  SHF.L.W.U32.HI R25, R25, 0x7, R25 ;  /* 0x0000000719197819 */ /* 0x000fe40000010e19 */
[----:B------:R-:W-:Y:S02]  /*0e80*/  LOP3.LUT R37, R28, R37, RZ, 0x3c, !PT ;  /* 0x000000251c257212 */ /* 0x000fe400078e3cff */
[----:B------:R-:W-:Y:S01]  /*0e90*/  LOP3.LUT R33, R36, R33, RZ, 0x3c, !PT ;  /* 0x0000002124217212 */ /* 0x000fe200078e3cff */
        /* <DEDUP_REMOVED lines=11> */
[----:B------:R-:W-:Y:S02]  /*0f50*/  LOP3.LUT R30, R31, R30, RZ, 0x3c, !PT ;  /* 0x0000001e1f1e7212 */ /* 0x000fe400078e3cff */
[----:B------:R-:W-:Y:S01]  /*0f60*/  SHF.L.W.U32.HI R33, R10, 0x7, R10 ;  /* 0x000000070a217819 */ /* 0x000fe20000010e0a */
[----:B------:R-:W-:Y:S01]  /*0f70*/  IMAD.IADD R10, R11, 0x1, R8 ;  /* 0x000000010b0a7824 */ /* 0x000fe200078e0208 */
        /* <DEDUP_REMOVED lines=45> */
[C---:B------:R-:W-:Y:S01]  /*1250*/  LOP3.LUT R30, R27.reuse, R30, RZ, 0x3c, !PT ;  /* 0x0000001e1b1e7212 */ /* 0x040fe200078e3cff */
        /* <DEDUP_REMOVED lines=47> */
[----:B------:R-:W-:Y:S02]  /*1550*/  LOP3.LUT R30, R35, R30, RZ, 0x3c, !PT ;  /* 0x0000001e231e7212 */ /* 0x000fe400078e3cff */
[----:B------:R-:W-:Y:S01]  /*1560*/  SHF.L.W.U32.HI R29, R8, 0x7, R8 ;  /* 0x00000007081d7819 */ /* 0x000fe20000010e08 */
[----:B------:R-:W-:Y:S01]  /*1570*/  IMAD.IADD R8, R11, 0x1, R10 ;  /* 0x000000010b087824 */ /* 0x000fe200078e020a */
        /* <DEDUP_REMOVED lines=21> */
[----:B------:R-:W-:Y:S02]  /*16d0*/  LOP3.LUT R11, R34, R11, RZ, 0x3c, !PT ;  /* 0x0000000b220b7212 */ /* 0x000fe400078e3cff */
[----:B------:R-:W-:Y:S01]  /*16e0*/  SHF.L.W.U32.HI R10, R29, 0xc, R29 ;  /* 0x0000000c1d0a7819 */ /* 0x000fe20000010e1d */
[----:B------:R-:W-:Y:S01]  /*16f0*/  IMAD.IADD R29, R8, 0x1, R25 ;  /* 0x00000001081d7824 */ /* 0x000fe200078e0219 */
        /* <DEDUP_REMOVED lines=8> */
[C---:B------:R-:W-:Y:S02]  /*1780*/  LOP3.LUT R26, R27.reuse, R26, RZ, 0x3c, !PT ;  /* 0x0000001a1b1a7212 */ /* 0x040fe400078e3cff */
        /* <DEDUP_REMOVED lines=12> */
[C---:B------:R-:W-:Y:S01]  /*1850*/  LOP3.LUT R11, R34.reuse, R11, RZ, 0x3c, !PT ;  /* 0x0000000b220b7212 */ /* 0x040fe200078e3cff */
        /* <DEDUP_REMOVED lines=83> */
[----:B------:R-:W-:Y:S01]  /*1d90*/  SHF.L.W.U32.HI R8, R8, 0x8, R8 ;  /* 0x0000000808087819 */ /* 0x000fe20000010e08 */
[C---:B------:R-:W-:Y:S01]  /*1da0*/  IMAD.IADD R35, R10.reuse, 0x1, R33 ;  /* 0x000000010a237824 */ /* 0x040fe200078e0221 */
[----:B------:R-:W-:Y:S02]  /*1db0*/  SHF.L.W.U32.HI R27, R27, 0x8, R27 ;  /* 0x000000081b1b7819 */ /* 0x000fe40000010e1b */
[----:B------:R-:W-:Y:S01]  /*1dc0*/  LOP3.LUT R26, R10, R26, RZ, 0x3c, !PT ;  /* 0x0000001a0a1a7212 */ /* 0x000fe200078e3cff */
[----:B------:R-:W-:Y:S01]  /*1dd0*/  IMAD.IADD R36, R24, 0x1, R8 ;  /* 0x0000000118247824 */ /* 0x000fe200078e0208 */
[----:B------:R-:W-:Y:S01]  /*1de0*/  LOP3.LUT R8, R35, R8, RZ, 0x3c, !PT ;  /* 0x0000000823087212 */ /* 0x000fe200078e3cff */
[----:B------:R-:W-:-:S03]  /*1df0*/  IMAD.IADD R10, R34, 0x1, R27 ;  /* 0x00000001220a7824 */ /* 0x000fc600078e021b */
[----:B------:R-:W-:Y:S02]  /*1e00*/  SHF.L.W.U32.HI R24, R8, 0x10, R8 ;  /* 0x0000001008187819 */ /* 0x000fe40000010e08 */
[----:B------:R-:W-:-:S03]  /*1e10*/  LOP3.LUT R23, R10, R23, RZ, 0x3c, !PT ;  /* 0x000000170a177212 */ /* 0x000fc600078e3cff */
[----:B------:R-:W-:Y:S01]  /*1e20*/  IMAD.IADD R10, R10, 0x1, R24 ;  /* 0x000000010a0a7824 */ /* 0x000fe200078e0218 */
[----:B------:R-:W-:-:S04]  /*1e30*/  SHF.L.W.U32.HI R23, R23, 0x7, R23 ;  /* 0x0000000717177819 */ /* 0x000fc80000010e17 */
[----:B------:R-:W-:Y:S02]  /*1e40*/  LOP3.LUT R8, R10, R33, RZ, 0x3c, !PT ;  /* 0x000000210a087212 */ /* 0x000fe400078e3cff */
[----:B------:R-:W-:Y:S01]  /*1e50*/  SHF.L.W.U32.HI R33, R26, 0x8, R26 ;  /* 0x000000081a217819 */ /* 0x000fe20000010e1a */
[----:B------:R-:W-:Y:S01]  /*1e60*/  IMAD.IADD R26, R37, 0x1, R23 ;  /* 0x00000001251a7824 */ /* 0x000fe200078e0217 */
[----:B------:R-:W-:-:S03]  /*1e70*/  SHF.L.W.U32.HI R8, R8, 0xc, R8 ;  /* 0x0000000c08087819 */ /* 0x000fc60000010e08 */
[----:B------:R-:W-:Y:S01]  /*1e80*/  IMAD.IADD R28, R28, 0x1, R33 ;  /* 0x000000011c1c7824 */ /* 0x000fe200078e0221 */
[----:B------:R-:W-:Y:S01]  /*1e90*/  LOP3.LUT R33, R26, R33, RZ, 0x3c, !PT ;  /* 0x000000211a217212 */ /* 0x000fe200078e3cff */
[----:B------:R-:W-:-:S04]  /*1ea0*/  IMAD.IADD R35, R35, 0x1, R8 ;  /* 0x0000000123237824 */ /* 0x000fc800078e0208 */
[----:B------:R-:W-:Y:S01]  /*1eb0*/  IMAD.IADD R4, R4, 0x1, R35 ;  /* 0x0000000104047824 */ /* 0x000fe200078e0223 */
[----:B------:R-:W-:Y:S02]  /*1ec0*/  LOP3.LUT R24, R35, R24, RZ, 0x3c, !PT ;  /* 0x0000001823187212 */ /* 0x000fe400078e3cff */
[----:B------:R-:W-:Y:S02]  /*1ed0*/  SHF.L.W.U32.HI R35, R33, 0x10, R33 ;  /* 0x0000001021237819 */ /* 0x000fe40000010e21 */
[----:B------:R-:W-:Y:S02]  /*1ee0*/  LOP3.LUT R33, R36, R25, RZ, 0x3c, !PT ;  /* 0x0000001924217212 */ /* 0x000fe400078e3cff */
[----:B------:R-:W-:Y:S01]  /*1ef0*/  SHF.L.W.U32.HI R24, R24, 0x8, R24 ;  /* 0x0000000818187819 */ /* 0x000fe20000010e18 */
[----:B------:R-:W-:Y:S01]  /*1f00*/  IMAD.IADD R36, R36, 0x1, R35 ;  /* 0x0000000124247824 */ /* 0x000fe200078e0223 */
[----:B------:R-:W-:-:S03]  /*1f10*/  SHF.L.W.U32.HI R33, R33, 0x7, R33 ;  /* 0x0000000721217819 */ /* 0x000fc60000010e21 */
[----:B------:R-:W-:Y:S01]  /*1f20*/  IMAD.IADD R19, R19, 0x1, R24 ;  /* 0x0000000113137824 */ /* 0x000fe200078e0218 */
[----:B------:R-:W-:-:S04]  /*1f30*/  LOP3.LUT R23, R36, R23, RZ, 0x3c, !PT ;  /* 0x0000001724177212 */ /* 0x000fc800078e3cff */
[----:B------:R-:W-:-:S05]  /*1f40*/  SHF.L.W.U32.HI R23, R23, 0xc, R23 ;  /* 0x0000000c17177819 */ /* 0x000fca0000010e17 */
[----:B------:R-:W-:-:S04]  /*1f50*/  IMAD.IADD R26, R26, 0x1, R23 ;  /* 0x000000011a1a7824 */ /* 0x000fc800078e0217 */
[----:B------:R-:W-:Y:S01]  /*1f60*/  IMAD.IADD R5, R5, 0x1, R26 ;  /* 0x0000000105057824 */ /* 0x000fe200078e021a */
[----:B------:R-:W-:Y:S02]  /*1f70*/  LOP3.LUT R25, R26, R35, RZ, 0x3c, !PT ;  /* 0x000000231a197212 */ /* 0x000fe400078e3cff */
[----:B------:R-:W-:Y:S01]  /*1f80*/  LOP3.LUT R26, R28, R31, RZ, 0x3c, !PT ;  /* 0x0000001f1c1a7212 */ /* 0x000fe200078e3cff */
[----:B------:R-:W-:Y:S01]  /*1f90*/  IMAD.IADD R31, R32, 0x1, R33 ;  /* 0x00000001201f7824 */ /* 0x000fe200078e0221 */
[----:B------:R-:W-:Y:S02]  /*1fa0*/  SHF.L.W.U32.HI R25, R25, 0x8, R25 ;  /* 0x0000000819197819 */ /* 0x000fe40000010e19 */
[----:B------:R-:W-:Y:S02]  /*1fb0*/  SHF.L.W.U32.HI R26, R26, 0x7, R26 ;  /* 0x000000071a1a7819 */ /* 0x000fe40000010e1a */
[----:B------:R-:W-:Y:S01]  /*1fc0*/  LOP3.LUT R30, R31, R30, RZ, 0x3c, !PT ;  /* 0x0000001e1f1e7212 */ /* 0x000fe200078e3cff */
[----:B------:R-:W-:-:S02]  /*1fd0*/  IMAD.IADD R36, R36, 0x1, R25 ;  /* 0x0000000124247824 */ /* 0x000fc400078e0219 */
[----:B------:R-:W-:Y:S02]  /*1fe0*/  IMAD.IADD R32, R26, 0x1, R11 ;  /* 0x000000011a207824 */ /* 0x000fe400078e020b */
[----:B------:R-:W-:Y:S02]  /*1ff0*/  IMAD.IADD R16, R16, 0x1, R25 ;  /* 0x0000000110107824 */ /* 0x000fe400078e0219 */
[----:B------:R-:W-:Y:S01]  /*2000*/  IMAD.IADD R25, R10, 0x1, R24 ;  /* 0x000000010a197824 */ /* 0x000fe200078e0218 */
[----:B------:R-:W-:Y:S01]  /*2010*/  LOP3.LUT R11, R32, R27, RZ, 0x3c, !PT ;  /* 0x0000001b200b7212 */ /* 0x000fe200078e3cff */
[----:B------:R-:W-:Y:S01]  /*2020*/  IMAD.IADD R15, R15, 0x1, R36 ;  /* 0x000000010f0f7824 */ /* 0x000fe200078e0224 */
[----:B------:R-:W-:Y:S01]  /*2030*/  SHF.L.W.U32.HI R27, R30, 0x10, R30 ;  /* 0x000000101e1b7819 */ /* 0x000fe20000010e1e */
[----:B------:R-:W-:Y:S01]  /*2040*/  IMAD.IADD R14, R14, 0x1, R25 ;  /* 0x000000010e0e7824 */ /* 0x000fe200078e0219 */
[----:B------:R-:W-:Y:S02]  /*2050*/  SHF.L.W.U32.HI R30, R11, 0x10, R11 ;  /* 0x000000100b1e7819 */ /* 0x000fe40000010e0b */
[----:B------:R-:W-:Y:S01]  /*2060*/  LOP3.LUT R10, R36, R23, RZ, 0x3c, !PT ;  /* 0x00000017240a7212 */ /* 0x000fe200078e3cff */
[----:B------:R-:W-:-:S02]  /*2070*/  IMAD.IADD R28, R28, 0x1, R27 ;  /* 0x000000011c1c7824 */ /* 0x000fc400078e021b */
[----:B------:R-:W-:Y:S01]  /*2080*/  IMAD.IADD R29, R29, 0x1, R30 ;  /* 0x000000011d1d7824 */ /* 0x000fe200078e021e */
[----:B------:R-:W-:Y:S02]  /*2090*/  LEA.HI R10, R10, R21, R10, 0x7 ;  /* 0x000000150a0a7211 */ /* 0x000fe400078f380a */
[----:B------:R-:W-:Y:S02]  /*20a0*/  LOP3.LUT R33, R28, R33, RZ, 0x3c, !PT ;  /* 0x000000211c217212 */ /* 0x000fe400078e3cff */
[----:B------:R-:W-:Y:S02]  /*20b0*/  LOP3.LUT R11, R29, R26, RZ, 0x3c, !PT ;  /* 0x0000001a1d0b7212 */ /* 0x000fe400078e3cff */
[----:B------:R-:W-:Y:S02]  /*20c0*/  SHF.L.W.U32.HI R26, R33, 0xc, R33 ;  /* 0x0000000c211a7819 */ /* 0x000fe40000010e21 */
[----:B------:R-:W-:-:S03]  /*20d0*/  SHF.L.W.U32.HI R11, R11, 0xc, R11 ;  /* 0x0000000c0b0b7819 */ /* 0x000fc60000010e0b */
[----:B------:R-:W-:Y:S02]  /*20e0*/  IMAD.IADD R31, R31, 0x1, R26 ;  /* 0x000000011f1f7824 */ /* 0x000fe400078e021a */
[----:B------:R-:W-:Y:S02]  /*20f0*/  IMAD.IADD R32, R32, 0x1, R11 ;  /* 0x0000000120207824 */ /* 0x000fe400078e020b */
[----:B------:R-:W-:Y:S01]  /*2100*/  IMAD.IADD R6, R6, 0x1, R31 ;  /* 0x0000000106067824 */ /* 0x000fe200078e021f */
[----:B------:R-:W-:Y:S01]  /*2110*/  LOP3.LUT R27, R31, R27, RZ, 0x3c, !PT ;  /* 0x0000001b1f1b7212 */ /* 0x000fe200078e3cff */
[----:B------:R-:W-:Y:S01]  /*2120*/  IMAD.IADD R7, R7, 0x1, R32 ;  /* 0x0000000107077824 */ /* 0x000fe200078e0220 */
[----:B------:R-:W-:Y:S02]  /*2130*/  LOP3.LUT R30, R32, R30, RZ, 0x3c, !PT ;  /* 0x0000001e201e7212 */ /* 0x000fe400078e3cff */
[----:B------:R-:W-:Y:S02]  /*2140*/  SHF.L.W.U32.HI R27, R27, 0x8, R27 ;  /* 0x000000081b1b7819 */ /* 0x000fe40000010e1b */
[----:B------:R-:W-:Y:S01]  /*2150*/  SHF.L.W.U32.HI R30, R30, 0x8, R30 ;  /* 0x000000081e1e7819 */ /* 0x000fe20000010e1e */
[----:B------:R1:W-:Y:S02]  /*2160*/  STL.128 [UR8], R4 ;  /* 0x00000004ff007987 */ /* 0x0003e40008100c08 */
[----:B------:R-:W-:-:S02]  /*2170*/  IMAD.IADD R31, R28, 0x1, R27 ;  /* 0x000000011c1f7824 */ /* 0x000fc400078e021b */
[--C-:B------:R-:W-:Y:S02]  /*2180*/  IMAD.IADD R28, R29, 0x1, R30.reuse ;  /* 0x000000011d1c7824 */ /* 0x100fe400078e021e */
[----:B------:R-:W-:Y:S01]  /*2190*/  IMAD.IADD R17, R17, 0x1, R27 ;  /* 0x0000000111117824 */ /* 0x000fe200078e021b */
[----:B------:R-:W-:Y:S01]  /*21a0*/  LOP3.LUT R27, R31, R26, RZ, 0x3c, !PT ;  /* 0x0000001a1f1b7212 */ /* 0x000fe200078e3cff */
[----:B------:R-:W-:Y:S01]  /*21b0*/  IMAD.IADD R18, R18, 0x1, R30 ;  /* 0x0000000112127824 */ /* 0x000fe200078e021e */
[----:B------:R-:W-:Y:S01]  /*21c0*/  LOP3.LUT R24, R28, R11, RZ, 0x3c, !PT ;  /* 0x0000000b1c187212 */ /* 0x000fe200078e3cff */
[----:B------:R-:W-:Y:S01]  /*21d0*/  IMAD.IADD R12, R12, 0x1, R31 ;  /* 0x000000010c0c7824 */ /* 0x000fe200078e021f */
[----:B------:R-:W-:Y:S01]  /*21e0*/  LOP3.LUT R11, R25, R8, RZ, 0x3c, !PT ;  /* 0x00000008190b7212 */ /* 0x000fe200078e3cff */
[----:B------:R-:W-:Y:S01]  /*21f0*/  IMAD.IADD R13, R13, 0x1, R28 ;  /* 0x000000010d0d7824 */ /* 0x000fe200078e021c */
[----:B------:R-:W-:Y:S01]  /*2200*/  LEA.HI R8, R24, R9, R24, 0x7 ;  /* 0x0000000918087211 */ /* 0x000fe200078f3818 */
[----:B------:R1:W-:Y:S01]  /*2210*/  STL.128 [UR8+0x30], R16 ;  /* 0x00003010ff007987 */ /* 0x0003e20008100c08 */
[----:B------:R-:W-:-:S02]  /*2220*/  LEA.HI R9, R11, R20, R11, 0x7 ;  /* 0x000000140b097211 */ /* 0x000fc400078f380b */
[----:B------:R-:W-:Y:S01]  /*2230*/  LEA.HI R11, R27, R22, R27, 0x7 ;  /* 0x000000161b0b7211 */ /* 0x000fe200078f381b */
[----:B------:R1:W-:Y:S04]  /*2240*/  STL.128 [UR8+0x20], R12 ;  /* 0x0000200cff007987 */ /* 0x0003e80008100c08 */
[----:B------:R1:W-:Y:S01]  /*2250*/  STL.128 [UR8+0x10], R8 ;  /* 0x00001008ff007987 */ /* 0x0003e20008100c08 */
[----:B------:R-:W-:Y:S05]  /*2260*/  BRA.U UP1, `(.L_x_4) ;  /* 0xffffffe501447547 */ /* 0x000fea000b83ffff */
[----:B------:R-:W0:Y:S01]  /*2270*/  LDCU UR8, c[0x0][0x398] ;  /* 0x00007300ff0877ac */ /* 0x000e220008000800 */
[----:B------:R-:W-:-:S04]  /*2280*/  UIADD3 UR5, UPT, UPT, UR4, 0x1, URZ ;  /* 0x0000000104057890 */ /* 0x000fc8000fffe0ff */
[----:B0-----:R-:W-:Y:S01]  /*2290*/  UISETP.NE.AND UP1, UPT, UR5, UR8, UPT ;  /* 0x000000080500728c */ /* 0x001fe2000bf25270 */
[----:B------:R-:W-:Y:S10]  /*22a0*/  BRA.U !UP0, `(.L_x_5) ;  /* 0x0000000108347547 */ /* 0x000ff4000b800000 */
[----:B------:R-:W-:-:S05]  /*22b0*/  UMOV UR4, URZ ;  /* 0x000000ff00047c82 */ /* 0x000fca0008000000 */
.L_x_6:
[----:B------:R-:W-:-:S09]  /*22c0*/  ULEA UR9, UR4, UR15, 0x2 ;  /* 0x0000000f04097291 */ /* 0x000fd2000f8e10ff */
[----:B01----:R-:W2:Y:S04]  /*22d0*/  LDL.128 R4, [UR9] ;  /* 0x00000009ff047983 */ /* 0x003ea80008100c00 */
[----:B------:R-:W3:Y:S04]  /*22e0*/  LDL.128 R8, [UR9+0x10] ;  /* 0x00001009ff087983 */ /* 0x000ee80008100c00 */
[----:B------:R-:W4:Y:S04]  /*22f0*/  LDL.128 R12, [UR9+0x20] ;  /* 0x00002009ff0c7983 */ /* 0x000f280008100c00 */
[----:B------:R-:W5:Y:S01]  /*2300*/  LDL.128 R16, [UR9+0x30] ;  /* 0x00003009ff107983 */ /* 0x000f620008100c00 */
[----:B------:R-:W-:-:S04]  /*2310*/  UIADD3 UR4, UPT, UPT, UR4, 0x10, URZ ;  /* 0x0000001004047890 */ /* 0x000fc8000fffe0ff */
[----:B------:R-:W-:Y:S01]  /*2320*/  UISETP.NE.AND UP0, UPT, UR4, UR11, UPT ;  /* 0x0000000b0400728c */ /* 0x000fe2000bf05270 */
[----:B--2---:R0:W-:Y:S04]  /*2330*/  STL.128 [UR9+0x80], R4 ;  /* 0x00008004ff007987 */ /* 0x0041e80008100c09 */
[----:B---3--:R0:W-:Y:S04]  /*2340*/  STL.128 [UR9+0x90], R8 ;  /* 0x00009008ff007987 */ /* 0x0081e80008100c09 */
[----:B----4-:R0:W-:Y:S04]  /*2350*/  STL.128 [UR9+0xa0], R12 ;  /* 0x0000a00cff007987 */ /* 0x0101e80008100c09 */
[----:B-----5:R0:W-:Y:S01]  /*2360*/  STL.128 [UR9+0xb0], R16 ;  /* 0x0000b010ff007987 */ /* 0x0201e20008100c09 */
[----:B------:R-:W-:Y:S05]  /*2370*/  BRA.U UP0, `(.L_x_6) ;  /* 0xfffffffd00d07547 */ /* 0x000fea000b83ffff */
.L_x_5:
[----:B------:R-:W-:Y:S05]  /*2380*/  BRA.U !UP1, `(.L_x_7) ;  /* 0x0000000109c87547 */ /* 0x000fea000b800000 */
[----:B------:R-:W-:Y:S01]  /*2390*/  UMOV UR4, UR5 ;  /* 0x0000000500047c82 */ /* 0x000fe20008000000 */
[----:B------:R-:W-:Y:S05]  /*23a0*/  BRA `(.L_x_8) ;  /* 0xffffffdc00ec7947 */ /* 0x000fea000383ffff */
.L_x_1:
[----:B------:R-:W-:-:S09]  /*23b0*/  UISETP.NE.AND UP0, UPT, UR11, URZ, UPT ;  /* 0x000000ff0b00728c */ /* 0x000fd2000bf05270 */
[----:B------:R-:W-:Y:S05]  /*23c0*/  BRA.U !UP0, `(.L_x_7) ;  /* 0x0000000108b87547 */ /* 0x000fea000b800000 */
[----:B------:R-:W-:-:S05]  /*23d0*/  UMOV UR4, URZ ;  /* 0x000000ff00047c82 */ /* 0x000fca0008000000 */
.L_x_11:
[----:B------:R-:W0:Y:S01]  /*23e0*/  LDCU UR8, c[0x0][0x398] ;  /* 0x00007300ff0877ac */ /* 0x000e220008000800 */
[----:B------:R-:W-:Y:S01]  /*23f0*/  IMAD.MOV.U32 R22, RZ, RZ, RZ ;  /* 0x000000ffff167224 */ /* 0x000fe200078e00ff */
[----:B------:R-:W-:Y:S02]  /*2400*/  UIMAD UR5, UR11, UR4, URZ ;  /* 0x000000040b0572a4 */ /* 0x000fe4000f8e02ff */
[----:B------:R-:W-:-:S04]  /*2410*/  UIADD3 UR4, UPT, UPT, UR4, 0x1, URZ ;  /* 0x0000000104047890 */ /* 0x000fc8000fffe0ff */
[----:B01----:R-:W-:-:S11]  /*2420*/  UISETP.NE.AND UP1, UPT, UR4, UR8, UPT ;  /* 0x000000080400728c */ /* 0x003fd6000bf25270 */
.L_x_9:
[----:B------:R-:W-:-:S05]  /*2430*/  LEA R23, R22, UR14, 0x2 ;  /* 0x0000000e16177c11 */ /* 0x000fca000f8e10ff */
[----:B0-----:R-:W2:Y:S04]  /*2440*/  LDL.128 R4, [R23] ;  /* 0x0000000017047983 */ /* 0x001ea80000100c00 */
[----:B------:R-:W3:Y:S04]  /*2450*/  LDL.128 R8, [R23+0x10] ;  /* 0x0000100017087983 */ /* 0x000ee80000100c00 */
[----:B------:R-:W4:Y:S04]  /*2460*/  LDL.128 R12, [R23+0x20] ;  /* 0x00002000170c7983 */ /* 0x000f280000100c00 */
[----:B------:R-:W5:Y:S01]  /*2470*/  LDL.128 R16, [R23+0x30] ;  /* 0x0000300017107983 */ /* 0x000f620000100c00 */
[----:B------:R-:W-:-:S02]  /*2480*/  VIADD R21, R22, UR5 ;  /* 0x0000000516157c36 */ /* 0x000fc40008000000 */
[----:B------:R-:W-:Y:S02]  /*2490*/  VIADD R22, R22, 0x10 ;  /* 0x0000001016167836 */ /* 0x000fe40000000000 */
[----:B------:R-:W-:-:S03]  /*24a0*/  IMAD.WIDE.U32 R20, R21, 0x4, R2 ;  /* 0x0000000415147825 */ /* 0x000fc600078e0002 */
[----:B------:R-:W-:Y:S02]  /*24b0*/  ISETP.NE.AND P0, PT, R22, UR11, PT ;  /* 0x0000000b16007c0c */ /* 0x000fe4000bf05270 */
[----:B--2---:R0:W-:Y:S04]  /*24c0*/  STG.E desc[UR12][R20.64], R4 ;  /* 0x0000000414007986 */ /* 0x0041e8000c10190c */
[----:B------:R0:W-:Y:S04]  /*24d0*/  STG.E desc[UR12][R20.64+0x4], R5 ;  /* 0x0000040514007986 */ /* 0x0001e8000c10190c */
[----:B------:R0:W-:Y:S04]  /*24e0*/  STG.E desc[UR12][R20.64+0x8], R6 ;  /* 0x0000080614007986 */ /* 0x0001e8000c10190c */
[----:B------:R0:W-:Y:S04]  /*24f0*/  STG.E desc[UR12][R20.64+0xc], R7 ;  /* 0x00000c0714007986 */ /* 0x0001e8000c10190c */
[----:B---3--:R0:W-:Y:S04]  /*2500*/  STG.E desc[UR12][R20.64+0x10], R8 ;  /* 0x0000100814007986 */ /* 0x0081e8000c10190c */
[----:B------:R0:W-:Y:S04]  /*2510*/  STG.E desc[UR12][R20.64+0x14], R9 ;  /* 0x0000140914007986 */ /* 0x0001e8000c10190c */
[----:B------:R0:W-:Y:S04]  /*2520*/  STG.E desc[UR12][R20.64+0x18], R10 ;  /* 0x0000180a14007986 */ /* 0x0001e8000c10190c */
[----:B------:R0:W-:Y:S04]  /*2530*/  STG.E desc[UR12][R20.64+0x1c], R11 ;  /* 0x00001c0b14007986 */ /* 0x0001e8000c10190c */
[----:B----4-:R0:W-:Y:S04]  /*2540*/  STG.E desc[UR12][R20.64+0x20], R12 ;  /* 0x0000200c14007986 */ /* 0x0101e8000c10190c */
[----:B------:R0:W-:Y:S04]  /*2550*/  STG.E desc[UR12][R20.64+0x24], R13 ;  /* 0x0000240d14007986 */ /* 0x0001e8000c10190c */
[----:B------:R0:W-:Y:S04]  /*2560*/  STG.E desc[UR12][R20.64+0x28], R14 ;  /* 0x0000280e14007986 */ /* 0x0001e8000c10190c */
[----:B------:R0:W-:Y:S04]  /*2570*/  STG.E desc[UR12][R20.64+0x2c], R15 ;  /* 0x00002c0f14007986 */ /* 0x0001e8000c10190c */
[----:B-----5:R0:W-:Y:S04]  /*2580*/  STG.E desc[UR12][R20.64+0x30], R16 ;  /* 0x0000301014007986 */ /* 0x0201e8000c10190c */
[----:B------:R0:W-:Y:S04]  /*2590*/  STG.E desc[UR12][R20.64+0x34], R17 ;  /* 0x0000341114007986 */ /* 0x0001e8000c10190c */
[----:B------:R0:W-:Y:S04]  /*25a0*/  STG.E desc[UR12][R20.64+0x38], R18 ;  /* 0x0000381214007986 */ /* 0x0001e8000c10190c */
[----:B------:R0:W-:Y:S01]  /*25b0*/  STG.E desc[UR12][R20.64+0x3c], R19 ;  /* 0x00003c1314007986 */ /* 0x0001e2000c10190c */
[----:B------:R-:W-:Y:S05]  /*25c0*/  @P0 BRA `(.L_x_9) ;  /* 0xfffffffc00980947 */ /* 0x000fea000383ffff */
[----:B------:R-:W-:-:S05]  /*25d0*/  UMOV UR5, URZ ;  /* 0x000000ff00057c82 */ /* 0x000fca0008000000 */
.L_x_10:
        /* <DEDUP_REMOVED lines=12> */
[----:B------:R-:W-:Y:S05]  /*26a0*/  BRA.U UP1, `(.L_x_11) ;  /* 0xfffffffd014c7547 */ /* 0x000fea000b83ffff */
.L_x_7:
[----:B------:R-:W2:Y:S01]  /*26b0*/  LDCU UR4, c[0x0][0x39c] ;  /* 0x00007380ff0477ac */ /* 0x000ea20008000800 */
[----:B------:R-:W-:Y:S02]  /*26c0*/  UIADD3 UR9, UPT, UPT, UR10, 0xa0, URZ ;  /* 0x000000a00a097890 */ /* 0x000fe4000fffe0ff */
[----:B------:R-:W-:Y:S02]  /*26d0*/  UIADD3 UR7, UPT, UPT, UR8, -0x1, URZ ;  /* 0xffffffff08077890 */ /* 0x000fe4000fffe0ff */
[----:B--2---:R-:W-:-:S03]  /*26e0*/  USHF.L.U32 UR10, UR4, 0x5, URZ ;  /* 0x00000005040a7899 */ /* 0x004fc600080006ff */
[----:B------:R-:W-:-:S09]  /*26f0*/  UMOV UR4, URZ ;  /* 0x000000ff00047c82 */ /* 0x000fd20008000000 */
.L_x_18:
[----:B--2---:R-:W2:Y:S02]  /*2700*/  LDCU UR5, c[0x0][0x39c] ;  /* 0x00007380ff0577ac */ /* 0x004ea40008000800 */
[----:B--2---:R-:W-:-:S04]  /*2710*/  USHF.L.U32 UR5, UR5, 0x5, URZ ;  /* 0x0000000505057899 */ /* 0x004fc800080006ff */
[----:B------:R-:W-:-:S04]  /*2720*/  UIADD3 UR5, UPT, UPT, UR5, -0x10, URZ ;  /* 0xfffffff005057890 */ /* 0x000fc8000fffe0ff */
[----:B------:R-:W-:Y:S02]  /*2730*/  ULEA UR8, UR5, UR14, 0x2 ;  /* 0x0000000e05087291 */ /* 0x000fe4000f8e10ff */
[----:B------:R-:W-:-:S05]  /*2740*/  UISETP.NE.AND UP0, UPT, UR10, URZ, UPT ;  /* 0x000000ff0a00728c */ /* 0x000fca000bf05270 */
[----:B------:R-:W2:Y:S02]  /*2750*/  LDCU UR5, c[0x0][0x398] ;  /* 0x00007300ff0577ac */ /* 0x000ea40008000800 */
[----:B-----5:R-:W5:Y:S01]  /*2760*/  LDL R32, [UR8] ;  /* 0x00000008ff207983 */ /* 0x020f620008100800 */
[----:B------:R-:W-:-:S04]  /*2770*/  UIADD3 UR4, UPT, UPT, UR4, 0x1, URZ ;  /* 0x0000000104047890 */ /* 0x000fc8000fffe0ff */
[----:B--2---:R-:W-:Y:S01]  /*2780*/  UISETP.NE.AND UP1, UPT, UR4, UR5, UPT ;  /* 0x000000050400728c */ /* 0x004fe2000bf25270 */
[----:B---3--:R-:W-:Y:S10]  /*2790*/  BRA.U !UP0, `(.L_x_12) ;  /* 0x0000000508487547 */ /* 0x008ff4000b800000 */
[----:B01---5:R-:W-:Y:S01]  /*27a0*/  LOP3.LUT R4, R32, UR7, RZ, 0xc0, !PT ;  /* 0x0000000720047c12 */ /* 0x023fe2000f8ec0ff */
[----:B------:R-:W-:Y:S01]  /*27b0*/  IMAD.U32 R5, RZ, RZ, UR10 ;  /* 0x0000000aff057e24 */ /* 0x000fe2000f8e00ff */
[----:B------:R-:W-:Y:S01]  /*27c0*/  UIADD3 UR11, UPT, UPT, -UR10, URZ, URZ ;  /* 0x000000ff0a0b7290 */ /* 0x000fe2000fffe1ff */
[----:B------:R-:W-:Y:S02]  /*27d0*/  UMOV UR5, UR9 ;  /* 0x0000000900057c82 */ /* 0x000fe40008000000 */
[----:B------:R-:W-:-:S09]  /*27e0*/  IMAD R4, R4, R5, 0x7 ;  /* 0x0000000704047424 */ /* 0x000fd200078e0205 */
.L_x_13:
[C---:B---3--:R-:W-:Y:S01]  /*27f0*/  VIADD R19, R4.reuse, 0xfffffff9 ;  /* 0xfffffff904137836 */ /* 0x048fe20000000000 */
[----:B------:R-:W2:Y:S01]  /*2800*/  LDL.128 R12, [UR5+-0x20] ;  /* 0xffffe005ff0c7983 */ /* 0x000ea20008100c00 */
[C---:B------:R-:W-:Y:S02]  /*2810*/  VIADD R7, R4.reuse, 0xfffffffa ;  /* 0xfffffffa04077836 */ /* 0x040fe40000000000 */
[----:B------:R-:W-:Y:S02]  /*2820*/  VIADD R9, R4, 0xfffffffb ;  /* 0xfffffffb04097836 */ /* 0x000fe40000000000 */
[----:B------:R-:W-:-:S04]  /*2830*/  IMAD.WIDE.U32 R18, R19, 0x4, R2 ;  /* 0x0000000413127825 */ /* 0x000fc800078e0002 */
[--C-:B------:R-:W-:Y:S02]  /*2840*/  IMAD.WIDE.U32 R6, R7, 0x4, R2.reuse ;  /* 0x0000000407067825 */ /* 0x100fe400078e0002 */
[----:B------:R-:W2:Y:S02]  /*2850*/  LDG.E R18, desc[UR12][R18.64] ;  /* 0x0000000c12127981 */ /* 0x000ea4000c1e1900 */
[----:B------:R-:W-:Y:S02]  /*2860*/  IMAD.WIDE.U32 R8, R9, 0x4, R2 ;  /* 0x0000000409087825 */ /* 0x000fe400078e0002 */
[----:B------:R0:W3:Y:S04]  /*2870*/  LDG.E R17, desc[UR12][R6.64] ;  /* 0x0000000c06117981 */ /* 0x0000e8000c1e1900 */
[----:B------:R1:W4:Y:S01]  /*2880*/  LDG.E R16, desc[UR12][R8.64] ;  /* 0x0000000c08107981 */ /* 0x000322000c1e1900 */
[----:B------:R-:W-:-:S02]  /*2890*/  VIADD R11, R4, 0xfffffffc ;  /* 0xfffffffc040b7836 */ /* 0x000fc40000000000 */
[C---:B------:R-:W-:Y:S02]  /*28a0*/  VIADD R25, R4.reuse, 0xfffffffd ;  /* 0xfffffffd04197836 */ /* 0x040fe40000000000 */
[----:B------:R-:W-:-:S04]  /*28b0*/  IMAD.WIDE.U32 R20, R4, 0x4, R2 ;  /* 0x0000000404147825 */ /* 0x000fc800078e0002 */
[----:B0-----:R-:W-:Y:S01]  /*28c0*/  VIADD R7, R4, 0xffffffff ;  /* 0xffffffff04077836 */ /* 0x001fe20000000000 */
[----:B------:R0:W5:Y:S01]  /*28d0*/  LDG.E R29, desc[UR12][R20.64] ;  /* 0x0000000c141d7981 */ /* 0x000162000c1e1900 */
[----:B------:R-:W-:-:S04]  /*28e0*/  IMAD.WIDE.U32 R10, R11, 0x4, R2 ;  /* 0x000000040b0a7825 */ /* 0x000fc800078e0002 */
[C---:B------:R-:W-:Y:S01]  /*28f0*/  VIADD R35, R4.reuse, 0xfffffffe ;  /* 0xfffffffe04237836 */ /* 0x040fe20000000000 */
[----:B------:R0:W5:Y:S01]  /*2900*/  LDG.E R33, desc[UR12][R10.64] ;  /* 0x0000000c0a217981 */ /* 0x000162000c1e1900 */
[----:B------:R-:W-:Y:S02]  /*2910*/  VIADD R5, R4, 0x3 ;  /* 0x0000000304057836 */ /* 0x000fe40000000000 */
[----:B------:R-:W-:-:S04]  /*2920*/  IMAD.WIDE.U32 R24, R25, 0x4, R2 ;  /* 0x0000000419187825 */ /* 0x000fc800078e0002 */
[----:B-1----:R-:W-:Y:S01]  /*2930*/  VIADD R9, R4, 0x1 ;  /* 0x0000000104097836 */ /* 0x002fe20000000000 */
[----:B------:R1:W5:Y:S01]  /*2940*/  LDG.E R32, desc[UR12][R24.64] ;  /* 0x0000000c18207981 */ /* 0x000362000c1e1900 */
[----:B------:R-:W-:-:S04]  /*2950*/  IMAD.WIDE.U32 R6, R7, 0x4, R2 ;  /* 0x0000000407067825 */ /* 0x000fc800078e0002 */
[--C-:B------:R-:W-:Y:S01]  /*2960*/  IMAD.WIDE.U32 R34, R35, 0x4, R2.reuse ;  /* 0x0000000423227825 */ /* 0x100fe200078e0002 */
[----:B------:R1:W5:Y:S03]  /*2970*/  LDG.E R30, desc[UR12][R6.64] ;  /* 0x0000000c061e7981 */ /* 0x000366000c1e1900 */
[--C-:B0-----:R-:W-:Y:S01]  /*2980*/  IMAD.WIDE.U32 R20, R5, 0x4, R2.reuse ;  /* 0x0000000405147825 */ /* 0x101fe200078e0002 */
[----:B------:R0:W5:Y:S03]  /*2990*/  LDG.E R31, desc[UR12][R34.64] ;  /* 0x0000000c221f7981 */ /* 0x000166000c1e1900 */
[----:B------:R-:W-:Y:S01]  /*29a0*/  IMAD.WIDE.U32 R8, R9, 0x4, R2 ;  /* 0x0000000409087825 */ /* 0x000fe200078e0002 */
[----:B------:R-:W5:Y:S03]  /*29b0*/  LDG.E R26, desc[UR12][R20.64] ;  /* 0x0000000c141a7981 */ /* 0x000f66000c1e1900 */
[C---:B------:R-:W-:Y:S01]  /*29c0*/  VIADD R5, R4.reuse, 0x8 ;  /* 0x0000000804057836 */ /* 0x040fe20000000000 */
[----:B------:R0:W5:Y:S01]  /*29d0*/  LDG.E R28, desc[UR12][R8.64] ;  /* 0x0000000c081c7981 */ /* 0x000162000c1e1900 */
[----:B------:R-:W-:-:S02]  /*29e0*/  VIADD R11, R4, 0x5 ;  /* 0x00000005040b7836 */ /* 0x000fc40000000000 */
[C---:B------:R-:W-:Y:S02]  /*29f0*/  VIADD R23, R4.reuse, 0x2 ;  /* 0x0000000204177836 */ /* 0x040fe40000000000 */
[C---:B------:R-:W-:Y:S02]  /*2a00*/  VIADD R19, R4.reuse, 0x6 ;  /* 0x0000000604137836 */ /* 0x040fe40000000000 */
[C---:B-1----:R-:W-:Y:S02]  /*2a10*/  VIADD R24, R4.reuse, 0x7 ;  /* 0x0000000704187836 */ /* 0x042fe40000000000 */
[----:B------:R-:W-:Y:S02]  /*2a20*/  VIADD R37, R4, 0x4 ;  /* 0x0000000404257836 */ /* 0x000fe40000000000 */
[----:B------:R-:W-:-:S04]  /*2a30*/  IMAD.WIDE.U32 R6, R5, 0x4, R2 ;  /* 0x0000000405067825 */ /* 0x000fc800078e0002 */
[--C-:B0-----:R-:W-:Y:S02]  /*2a40*/  IMAD.WIDE.U32 R34, R11, 0x4, R2.reuse ;  /* 0x000000040b227825 */ /* 0x101fe400078e0002 */
[----:B------:R-:W5:Y:S02]  /*2a50*/  LDG.E R7, desc[UR12][R6.64] ;  /* 0x0000000c06077981 */ /* 0x000f64000c1e1900 */
[----:B------:R-:W-:-:S04]  /*2a60*/  IMAD.WIDE.U32 R22, R23, 0x4, R2 ;  /* 0x0000000417167825 */ /* 0x000fc800078e0002 */
[--C-:B------:R-:W-:Y:S01]  /*2a70*/  IMAD.WIDE.U32 R10, R19, 0x4, R2.reuse ;  /* 0x00000004130a7825 */ /* 0x100fe200078e0002 */
[----:B------:R0:W5:Y:S03]  /*2a80*/  LDG.E R27, desc[UR12][R22.64] ;  /* 0x0000000c161b7981 */ /* 0x000166000c1e1900 */
[--C-:B------:R-:W-:Y:S01]  /*2a90*/  IMAD.WIDE.U32 R8, R24, 0x4, R2.reuse ;  /* 0x0000000418087825 */ /* 0x100fe200078e0002 */
[----:B------:R-:W5:Y:S03]  /*2aa0*/  LDG.E R6, desc[UR12][R10.64] ;  /* 0x0000000c0a067981 */ /* 0x000f66000c1e1900 */
[----:B------:R-:W-:Y:S01]  /*2ab0*/  IMAD.WIDE.U32 R36, R37, 0x4, R2 ;  /* 0x0000000425247825 */ /* 0x000fe200078e0002 */
[----:B------:R1:W5:Y:S04]  /*2ac0*/  LDG.E R5, desc[UR12][R8.64] ;  /* 0x0000000c08057981 */ /* 0x000368000c1e1900 */
[----:B------:R-:W5:Y:S04]  /*2ad0*/  LDG.E R25, desc[UR12][R36.64] ;  /* 0x0000000c24197981 */ /* 0x000f68000c1e1900 */
[----:B------:R-:W5:Y:S04]  /*2ae0*/  LDG.E R24, desc[UR12][R34.64] ;  /* 0x0000000c22187981 */ /* 0x000f68000c1e1900 */
[----:B------:R-:W5:Y:S04]  /*2af0*/  LDL.128 R20, [UR5+-0x10] ;  /* 0xfffff005ff147983 */ /* 0x000f680008100c00 */
[----:B------:R-:W1:Y:S01]  /*2b00*/  LDL.128 R8, [UR5] ;  /* 0x00000005ff087983 */ /* 0x000e620008100c00 */
[----:B--2---:R-:W-:-:S02]  /*2b10*/  LOP3.LUT R12, R12, R18, RZ, 0x3c, !PT ;  /* 0x000000120c0c7212 */ /* 0x004fc400078e3cff */
[----:B---3--:R-:W-:Y:S02]  /*2b20*/  LOP3.LUT R13, R13, R17, RZ, 0x3c, !PT ;  /* 0x000000110d0d7212 */ /* 0x008fe400078e3cff */
[----:B----4-:R-:W-:Y:S02]  /*2b30*/  LOP3.LUT R14, R14, R16, RZ, 0x3c, !PT ;  /* 0x000000100e0e7212 */ /* 0x010fe400078e3cff */
[----:B------:R-:W2:Y:S01]  /*2b40*/  LDL.128 R16, [UR5+0x10] ;  /* 0x00001005ff107983 */ /* 0x000ea20008100c00 */
[----:B------:R-:W-:-:S04]  /*2b50*/  UIADD3 UR11, UPT, UPT, UR11, 0x10, URZ ;  /* 0x000000100b0b7890 */ /* 0x000fc8000fffe0ff */
[----:B------:R-:W-:Y:S01]  /*2b60*/  UISETP.NE.AND UP2, UPT, UR11, URZ, UPT ;  /* 0x000000ff0b00728c */ /* 0x000fe2000bf45270 */
[----:B------:R-:W-:Y:S01]  /*2b70*/  VIADD R4, R4, 0x10 ;  /* 0x0000001004047836 */ /* 0x000fe20000000000 */
[----:B-----5:R-:W-:-:S05]  /*2b80*/  LOP3.LUT R15, R15, R33, RZ, 0x3c, !PT ;  /* 0x000000210f0f7212 */ /* 0x020fca00078e3cff */
[----:B------:R3:W-:Y:S01]  /*2b90*/  STL.128 [UR5+-0x20], R12 ;  /* 0xffffe00cff007987 */ /* 0x0007e20008100c05 */
[----:B------:R-:W-:Y:S02]  /*2ba0*/  LOP3.LUT R20, R20, R32, RZ, 0x3c, !PT ;  /* 0x0000002014147212 */ /* 0x000fe400078e3cff */
[----:B------:R-:W-:Y:S02]  /*2bb0*/  LOP3.LUT R21, R21, R31, RZ, 0x3c, !PT ;  /* 0x0000001f15157212 */ /* 0x000fe400078e3cff */
[----:B0-----:R-:W-:Y:S02]  /*2bc0*/  LOP3.LUT R22, R22, R30, RZ, 0x3c, !PT ;  /* 0x0000001e16167212 */ /* 0x001fe400078e3cff */
[----:B------:R-:W-:Y:S02]  /*2bd0*/  LOP3.LUT R23, R23, R29, RZ, 0x3c, !PT ;  /* 0x0000001d17177212 */ /* 0x000fe400078e3cff */
[----:B-1----:R-:W-:Y:S02]  /*2be0*/  LOP3.LUT R8, R8, R28, RZ, 0x3c, !PT ;  /* 0x0000001c08087212 */ /* 0x002fe400078e3cff */
[----:B------:R-:W-:-:S02]  /*2bf0*/  LOP3.LUT R9, R9, R27, RZ, 0x3c, !PT ;  /* 0x0000001b09097212 */ /* 0x000fc400078e3cff */
[----:B------:R-:W-:Y:S02]  /*2c00*/  LOP3.LUT R10, R10, R26, RZ, 0x3c, !PT ;  /* 0x0000001a0a0a7212 */ /* 0x000fe400078e3cff */
[----:B------:R-:W-:Y:S01]  /*2c10*/  LOP3.LUT R11, R11, R25, RZ, 0x3c, !PT ;  /* 0x000000190b0b7212 */ /* 0x000fe200078e3cff */
[----:B------:R3:W-:Y:S04]  /*2c20*/  STL.128 [UR5+-0x10], R20 ;  /* 0xfffff014ff007987 */ /* 0x0007e80008100c05 */
[----:B------:R3:W-:Y:S01]  /*2c30*/  STL.128 [UR5], R8 ;  /* 0x00000008ff007987 */ /* 0x0007e20008100c05 */
[----:B--2---:R-:W-:Y:S02]  /*2c40*/  LOP3.LUT R16, R16, R24, RZ, 0x3c, !PT ;  /* 0x0000001810107212 */ /* 0x004fe400078e3cff */
[----:B------:R-:W-:-:S02]  /*2c50*/  LOP3.LUT R19, R19, R7, RZ, 0x3c, !PT ;  /* 0x0000000713137212 */ /* 0x000fc400078e3cff */
[----:B------:R-:W-:Y:S02]  /*2c60*/  LOP3.LUT R17, R17, R6, RZ, 0x3c, !PT ;  /* 0x0000000611117212 */ /* 0x000fe400078e3cff */
[----:B------:R-:W-:-:S05]  /*2c70*/  LOP3.LUT R18, R18, R5, RZ, 0x3c, !PT ;  /* 0x0000000512127212 */ /* 0x000fca00078e3cff */
[----:B------:R3:W-:Y:S01]  /*2c80*/  STL.128 [UR5+0x10], R16 ;  /* 0x00001010ff007987 */ /* 0x0007e20008100c05 */
[----:B------:R-:W-:Y:S01]  /*2c90*/  UIADD3 UR5, UPT, UPT, UR5, 0x40, URZ ;  /* 0x0000004005057890 */ /* 0x000fe2000fffe0ff */
[----:B------:R-:W-:Y:S11]  /*2ca0*/  BRA.U UP2, `(.L_x_13) ;  /* 0xfffffff902d07547 */ /* 0x000ff6000b83ffff */
[----:B------:R-:W5:Y:S02]  /*2cb0*/  LDL R32, [UR8] ;  /* 0x00000008ff207983 */ /* 0x000f640008100800 */
.L_x_12:
[----:B------:R-:W2:Y:S02]  /*2cc0*/  LDCU UR11, c[0x0][0x39c] ;  /* 0x00007380ff0b77ac */ /* 0x000ea40008000800 */
[----:B--2---:R-:W-:-:S09]  /*2cd0*/  ULOP3.LUT UP2, URZ, UR11, 0x7fffffff, URZ, 0xc0, !UPT ;  /* 0x7fffffff0bff7892 */ /* 0x004fd2000f84c0ff */
[----:B------:R-:W-:Y:S05]  /*2ce0*/  BRA.U !UP2, `(.L_x_14) ;  /* 0x000000190ad47547 */ /* 0x000fea000b800000 */
[----:B------:R-:W5:Y:S04]  /*2cf0*/  LDL.64 R34, [UR8+0x8] ;  /* 0x00000808ff227983 */ /* 0x000f680008100a00 */
[----:B------:R-:W5:Y:S04]  /*2d00*/  LDL R33, [UR8+0x4] ;  /* 0x00000408ff217983 */ /* 0x000f680008100800 */
[----:B01----:R-:W5:Y:S04]  /*2d10*/  LDL.128 R4, [UR8+0x30] ;  /* 0x00003008ff047983 */ /* 0x003f680008100c00 */
[----:B---3--:R-:W5:Y:S04]  /*2d20*/  LDL.128 R8, [UR8+0x20] ;  /* 0x00002008ff087983 */ /* 0x008f680008100c00 */
[----:B------:R-:W5:Y:S01]  /*2d30*/  LDL.128 R12, [UR8+0x10] ;  /* 0x00001008ff0c7983 */ /* 0x000f620008100c00 */
[----:B------:R-:W-:-:S05]  /*2d40*/  UMOV UR5, URZ ;  /* 0x000000ff00057c82 */ /* 0x000fca0008000000 */
.L_x_15:
[----:B------:R-:W-:-:S04]  /*2d50*/  USHF.L.U32 UR8, UR5, 0x4, URZ ;  /* 0x0000000405087899 */ /* 0x000fc800080006ff */
[----:B------:R-:W-:-:S09]  /*2d60*/  ULEA UR8, UR8, UR14, 0x2 ;  /* 0x0000000e08087291 */ /* 0x000fd2000f8e10ff */
[----:B--2---:R-:W2:Y:S04]  /*2d70*/  LDL.128 R16, [UR8] ;  /* 0x00000008ff107983 */ /* 0x004ea80008100c00 */
[----:B------:R-:W3:Y:S04]  /*2d80*/  LDL.128 R20, [UR8+0x10] ;  /* 0x00001008ff147983 */ /* 0x000ee80008100c00 */
[----:B------:R-:W4:Y:S04]  /*2d90*/  LDL.128 R24, [UR8+0x30] ;  /* 0x00003008ff187983 */ /* 0x000f280008100c00 */
[----:B------:R-:W4:Y:S01]  /*2da0*/  LDL.128 R28, [UR8+0x20] ;  /* 0x00002008ff1c7983 */ /* 0x000f220008100c00 */
[----:B------:R-:W-:-:S04]  /*2db0*/  ULOP3.LUT UR8, UR5, 0x1, URZ, 0xc0, !UPT ;  /* 0x0000000105087892 */ /* 0x000fc8000f8ec0ff */
[----:B------:R-:W-:-:S04]  /*2dc0*/  UISETP.NE.U32.AND UP2, UPT, UR8, 0x1, UPT ;  /* 0x000000010800788c */ /* 0x000fc8000bf45070 */
[----:B------:R-:W-:-:S04]  /*2dd0*/  USEL UR8, UR11, URZ, !UP2 ;  /* 0x000000ff0b087287 */ /* 0x000fc8000d000000 */
[----:B------:R-:W-:Y:S02]  /*2de0*/  ULEA.HI UR8, UR5, UR8, URZ, 0x1f ;  /* 0x0000000805087291 */ /* 0x000fe4000f8ff8ff */
[----:B------:R-:W-:Y:S02]  /*2df0*/  UIADD3 UR5, UPT, UPT, UR5, 0x1, URZ ;  /* 0x0000000105057890 */ /* 0x000fe4000fffe0ff */
[----:B------:R-:W-:Y:S02]  /*2e00*/  USHF.L.U32 UR8, UR8, 0x4, URZ ;  /* 0x0000000408087899 */ /* 0x000fe400080006ff */
[----:B------:R-:W-:Y:S02]  /*2e10*/  UISETP.NE.AND UP2, UPT, UR5, UR6, UPT ;  /* 0x000000060500728c */ /* 0x000fe4000bf45270 */
[----:B------:R-:W-:Y:S01]  /*2e20*/  ULEA UR8, UR8, UR15, 0x2 ;  /* 0x0000000f08087291 */ /* 0x000fe2000f8e10ff */
[----:B--2--5:R-:W-:Y:S02]  /*2e30*/  LOP3.LUT R17, R33, R17, RZ, 0x3c, !PT ;  /* 0x0000001121117212 */ /* 0x024fe400078e3cff */
[----:B------:R-:W-:-:S02]  /*2e40*/  LOP3.LUT R19, R35, R19, RZ, 0x3c, !PT ;  /* 0x0000001323137212 */ /* 0x000fc400078e3cff */
[----:B---3--:R-:W-:Y:S02]  /*2e50*/  LOP3.LUT R13, R13, R21, RZ, 0x3c, !PT ;  /* 0x000000150d0d7212 */ /* 0x008fe400078e3cff */
[----:B------:R-:W-:Y:S02]  /*2e60*/  LOP3.LUT R12, R12, R20, RZ, 0x3c, !PT ;  /* 0x000000140c0c7212 */ /* 0x000fe400078e3cff */
[----:B----4-:R-:W-:Y:S01]  /*2e70*/  LOP3.LUT R5, R5, R25, RZ, 0x3c, !PT ;  /* 0x0000001905057212 */ /* 0x010fe200078e3cff */
[----:B------:R-:W-:Y:S01]  /*2e80*/  IMAD.IADD R20, R17, 0x1, R13 ;  /* 0x0000000111147824 */ /* 0x000fe200078e020d */
[----:B------:R-:W-:Y:S02]  /*2e90*/  LOP3.LUT R15, R15, R23, RZ, 0x3c, !PT ;  /* 0x000000170f0f7212 */ /* 0x000fe400078e3cff */
[----:B------:R-:W-:Y:S02]  /*2ea0*/  LOP3.LUT R14, R14, R22, RZ, 0x3c, !PT ;  /* 0x000000160e0e7212 */ /* 0x000fe400078e3cff */
[----:B------:R-:W-:Y:S01]  /*2eb0*/  LOP3.LUT R21, R20, R5, RZ, 0x3c, !PT ;  /* 0x0000000514157212 */ /* 0x000fe200078e3cff */
[----:B------:R-:W-:Y:S01]  /*2ec0*/  IMAD.IADD R22, R19, 0x1, R15 ;  /* 0x0000000113167824 */ /* 0x000fe200078e020f */
[----:B------:R-:W-:-:S02]  /*2ed0*/  LOP3.LUT R9, R9, R29, RZ, 0x3c, !PT ;  /* 0x0000001d09097212 */ /* 0x000fc400078e3cff */
[----:B------:R-:W-:Y:S02]  /*2ee0*/  SHF.L.W.U32.HI R21, R21, 0x10, R21 ;  /* 0x0000001015157819 */ /* 0x000fe40000010e15 */
[----:B------:R-:W-:Y:S02]  /*2ef0*/  LOP3.LUT R7, R7, R27, RZ, 0x3c, !PT ;  /* 0x0000001b07077212 */ /* 0x000fe400078e3cff */
[----:B------:R-:W-:Y:S01]  /*2f00*/  LOP3.LUT R16, R32, R16, RZ, 0x3c, !PT ;  /* 0x0000001020107212 */ /* 0x000fe200078e3cff */
[----:B------:R-:W-:Y:S01]  /*2f10*/  IMAD.IADD R23, R9, 0x1, R21 ;  /* 0x0000000109177824 */ /* 0x000fe200078e0215 */
[----:B------:R-:W-:Y:S02]  /*2f20*/  LOP3.LUT R25, R22, R7, RZ, 0x3c, !PT ;  /* 0x0000000716197212 */ /* 0x000fe400078e3cff */
[----:B------:R-:W-:Y:S02]  /*2f30*/  LOP3.LUT R18, R34, R18, RZ, 0x3c, !PT ;  /* 0x0000001222127212 */ /* 0x000fe400078e3cff */
[----:B------:R-:W-:-:S02]  /*2f40*/  LOP3.LUT R11, R11, R31, RZ, 0x3c, !PT ;  /* 0x0000001f0b0b7212 */ /* 0x000fc400078e3cff */
[----:B------:R-:W-:Y:S02]  /*2f50*/  SHF.L.W.U32.HI R25, R25, 0x10, R25 ;  /* 0x0000001019197819 */ /* 0x000fe40000010e19 */
[----:B------:R-:W-:Y:S01]  /*2f60*/  LOP3.LUT R8, R8, R28, RZ, 0x3c, !PT ;  /* 0x0000001c08087212 */ /* 0x000fe200078e3cff */
[----:B------:R-:W-:Y:S01]  /*2f70*/  IMAD.IADD R28, R16, 0x1, R12 ;  /* 0x00000001101c7824 */ /* 0x000fe200078e020c */
[----:B------:R-:W-:Y:S02]  /*2f80*/  LOP3.LUT R27, R23, R13, RZ, 0x3c, !PT ;  /* 0x0000000d171b7212 */ /* 0x000fe400078e3cff */
[----:B------:R-:W-:Y:S01]  /*2f90*/  LOP3.LUT R6, R6, R26, RZ, 0x3c, !PT ;  /* 0x0000001a06067212 */ /* 0x000fe200078e3cff */
[----:B------:R-:W-:Y:S01]  /*2fa0*/  IMAD.IADD R26, R18, 0x1, R14 ;  /* 0x00000001121a7824 */ /* 0x000fe200078e020e */
[----:B------:R-:W-:Y:S01]  /*2fb0*/  LOP3.LUT R4, R4, R24, RZ, 0x3c, !PT ;  /* 0x0000001804047212 */ /* 0x000fe200078e3cff */
[----:B------:R-:W-:Y:S01]  /*2fc0*/  IMAD.IADD R24, R11, 0x1, R25 ;  /* 0x000000010b187824 */ /* 0x000fe200078e0219 */
[----:B------:R-:W-:-:S02]  /*2fd0*/  SHF.L.W.U32.HI R27, R27, 0xc, R27 ;  /* 0x0000000c1b1b7819 */ /* 0x000fc40000010e1b */
[----:B------:R-:W-:Y:S02]  /*2fe0*/  LOP3.LUT R31, R28, R4, RZ, 0x3c, !PT ;  /* 0x000000041c1f7212 */ /* 0x000fe400078e3cff */
[----:B------:R-:W-:Y:S02]  /*2ff0*/  LOP3.LUT R29, R26, R6, RZ, 0x3c, !PT ;  /* 0x000000061a1d7212 */ /* 0x000fe400078e3cff */
[----:B------:R-:W-:Y:S01]  /*3000*/  LOP3.LUT R10, R10, R30, RZ, 0x3c, !PT ;  /* 0x0000001e0a0a7212 */ /* 0x000fe200078e3cff */
[----:B------:R-:W-:Y:S01]  /*3010*/  IMAD.IADD R30, R20, 0x1, R27 ;  /* 0x00000001141e7824 */ /* 0x000fe200078e021b */
[----:B------:R-:W-:Y:S02]  /*3020*/  LOP3.LUT R32, R24, R15, RZ, 0x3c, !PT ;  /* 0x0000000f18207212 */ /* 0x000fe400078e3cff */
[----:B------:R-:W-:Y:S02]  /*3030*/  SHF.L.W.U32.HI R31, R31, 0x10, R31 ;  /* 0x000000101f1f7819 */ /* 0x000fe40000010e1f */
[----:B------:R-:W-:-:S02]  /*3040*/  SHF.L.W.U32.HI R29, R29, 0x10, R29 ;  /* 0x000000101d1d7819 */ /* 0x000fc40000010e1d */
[----:B------:R-:W-:Y:S02]  /*3050*/  SHF.L.W.U32.HI R20, R32, 0xc, R32 ;  /* 0x0000000c20147819 */ /* 0x000fe40000010e20 */
[----:B------:R-:W-:Y:S01]  /*3060*/  LOP3.LUT R32, R30, R21, RZ, 0x3c, !PT ;  /* 0x000000151e207212 */ /* 0x000fe200078e3cff */
[----:B------:R-:W-:Y:S02]  /*3070*/  IMAD.IADD R21, R8, 0x1, R31 ;  /* 0x0000000108157824 */ /* 0x000fe400078e021f */
[----:B------:R-:W-:Y:S01]  /*3080*/  IMAD.IADD R33, R10, 0x1, R29 ;  /* 0x000000010a217824 */ /* 0x000fe200078e021d */
[----:B------:R-:W-:Y:S01]  /*3090*/  SHF.L.W.U32.HI R32, R32, 0x8, R32 ;  /* 0x0000000820207819 */ /* 0x000fe20000010e20 */
[----:B------:R-:W-:Y:S01]  /*30a0*/  IMAD.IADD R22, R22, 0x1, R20 ;  /* 0x0000000116167824 */ /* 0x000fe200078e0214 */
[----:B------:R-:W-:Y:S02]  /*30b0*/  LOP3.LUT R34, R21, R12, RZ, 0x3c, !PT ;  /* 0x0000000c15227212 */ /* 0x000fe400078e3cff */
[----:B------:R-:W-:Y:S01]  /*30c0*/  LOP3.LUT R35, R33, R14, RZ, 0x3c, !PT ;  /* 0x0000000e21237212 */ /* 0x000fe200078e3cff */
[----:B------:R-:W-:Y:S01]  /*30d0*/  IMAD.IADD R23, R23, 0x1, R32 ;  /* 0x0000000117177824 */ /* 0x000fe200078e0220 */
[----:B------:R-:W-:-:S02]  /*30e0*/  SHF.L.W.U32.HI R34, R34, 0xc, R34 ;  /* 0x0000000c22227819 */ /* 0x000fc40000010e22 */
[----:B------:R-:W-:Y:S02]  /*30f0*/  SHF.L.W.U32.HI R35, R35, 0xc, R35 ;  /* 0x0000000c23237819 */ /* 0x000fe40000010e23 */
        /* <DEDUP_REMOVED lines=303> */
[----:B------:R-:W-:-:S02]  /*43f0*/  SHF.L.W.U32.HI R24, R24, 0x10, R24 ;  /* 0x0000001018187819 */ /* 0x000fc40000010e18 */
[----:B------:R-:W-:-:S03]  /*4400*/  LOP3.LUT R33, R23, R32, RZ, 0x3c, !PT ;  /* 0x0000002017217212 */ /* 0x000fc600078e3cff */
[----:B------:R-:W-:-:S05]  /*4410*/  IMAD.IADD R23, R23, 0x1, R24 ;  /* 0x0000000117177824 */ /* 0x000fca00078e0218 */
[----:B------:R-:W-:-:S04]  /*4420*/  LOP3.LUT R20, R23, R20, RZ, 0x3c, !PT ;  /* 0x0000001417147212 */ /* 0x000fc800078e3cff */
[----:B------:R-:W-:-:S05]  /*4430*/  SHF.L.W.U32.HI R20, R20, 0xc, R20 ;  /* 0x0000000c14147819 */ /* 0x000fca0000010e14 */
[----:B------:R-:W-:-:S04]  /*4440*/  IMAD.IADD R37, R36, 0x1, R20 ;  /* 0x0000000124257824 */ /* 0x000fc800078e0214 */
[----:B------:R-:W-:Y:S01]  /*4450*/  IMAD.IADD R32, R16, 0x1, R37 ;  /* 0x0000000110207824 */ /* 0x000fe200078e0225 */
[----:B------:R-:W-:Y:S02]  /*4460*/  LOP3.LUT R16, R30, R34, RZ, 0x3c, !PT ;  /* 0x000000221e107212 */ /* 0x000fe400078e3cff */
[----:B------:R-:W-:Y:S02]  /*4470*/  LOP3.LUT R24, R37, R24, RZ, 0x3c, !PT ;  /* 0x0000001825187212 */ /* 0x000fe400078e3cff */
[----:B------:R-:W-:Y:S02]  /*4480*/  SHF.L.W.U32.HI R16, R16, 0x7, R16 ;  /* 0x0000000710107819 */ /* 0x000fe40000010e10 */
[----:B------:R-:W-:-:S03]  /*4490*/  SHF.L.W.U32.HI R24, R24, 0x8, R24 ;  /* 0x0000000818187819 */ /* 0x000fc60000010e18 */
[----:B------:R-:W-:Y:S02]  /*44a0*/  IMAD.IADD R26, R26, 0x1, R16 ;  /* 0x000000011a1a7824 */ /* 0x000fe400078e0210 */
[--C-:B------:R-:W-:Y:S02]  /*44b0*/  IMAD.IADD R23, R23, 0x1, R24.reuse ;  /* 0x0000000117177824 */ /* 0x100fe400078e0218 */
[----:B------:R-:W-:Y:S01]  /*44c0*/  IMAD.IADD R7, R7, 0x1, R24 ;  /* 0x0000000107077824 */ /* 0x000fe200078e0218 */
[----:B------:R-:W-:Y:S01]  /*44d0*/  LOP3.LUT R29, R26, R29, RZ, 0x3c, !PT ;  /* 0x0000001d1a1d7212 */ /* 0x000fe200078e3cff */
[----:B------:R-:W-:Y:S01]  /*44e0*/  IMAD.IADD R10, R10, 0x1, R23 ;  /* 0x000000010a0a7824 */ /* 0x000fe200078e0217 */
[----:B------:R-:W-:Y:S02]  /*44f0*/  LOP3.LUT R20, R23, R20, RZ, 0x3c, !PT ;  /* 0x0000001417147212 */ /* 0x000fe400078e3cff */
[----:B------:R-:W-:Y:S02]  /*4500*/  SHF.L.W.U32.HI R34, R29, 0x10, R29 ;  /* 0x000000101d227819 */ /* 0x000fe40000010e1d */
[----:B------:R-:W-:-:S02]  /*4510*/  LOP3.LUT R29, R21, R35, RZ, 0x3c, !PT ;  /* 0x00000023151d7212 */ /* 0x000fc400078e3cff */
[----:B------:R-:W-:Y:S01]  /*4520*/  LEA.HI R13, R20, R13, R20, 0x7 ;  /* 0x0000000d140d7211 */ /* 0x000fe200078f3814 */
[----:B------:R-:W-:Y:S01]  /*4530*/  IMAD.IADD R21, R21, 0x1, R34 ;  /* 0x0000000115157824 */ /* 0x000fe200078e0222 */
[----:B------:R-:W-:-:S04]  /*4540*/  SHF.L.W.U32.HI R29, R29, 0x7, R29 ;  /* 0x000000071d1d7819 */ /* 0x000fc80000010e1d */
[----:B------:R-:W-:Y:S01]  /*4550*/  LOP3.LUT R16, R21, R16, RZ, 0x3c, !PT ;  /* 0x0000001015107212 */ /* 0x000fe200078e3cff */
[----:B------:R-:W-:-:S03]  /*4560*/  IMAD.IADD R22, R29, 0x1, R22 ;  /* 0x000000011d167824 */ /* 0x000fc600078e0216 */
[----:B------:R-:W-:Y:S02]  /*4570*/  SHF.L.W.U32.HI R16, R16, 0xc, R16 ;  /* 0x0000000c10107819 */ /* 0x000fe40000010e10 */
[----:B------:R-:W-:-:S03]  /*4580*/  LOP3.LUT R25, R22, R25, RZ, 0x3c, !PT ;  /* 0x0000001916197212 */ /* 0x000fc600078e3cff */
[----:B------:R-:W-:Y:S01]  /*4590*/  IMAD.IADD R35, R26, 0x1, R16 ;  /* 0x000000011a237824 */ /* 0x000fe200078e0210 */
[----:B------:R-:W-:-:S04]  /*45a0*/  SHF.L.W.U32.HI R36, R25, 0x10, R25 ;  /* 0x0000001019247819 */ /* 0x000fc80000010e19 */
[----:B------:R-:W-:Y:S01]  /*45b0*/  LOP3.LUT R26, R35, R34, RZ, 0x3c, !PT ;  /* 0x00000022231a7212 */ /* 0x000fe200078e3cff */
[----:B------:R-:W-:Y:S01]  /*45c0*/  IMAD.IADD R34, R18, 0x1, R35 ;  /* 0x0000000112227824 */ /* 0x000fe200078e0223 */
        /* <DEDUP_REMOVED lines=8> */
[----:B------:R-:W-:Y:S01]  /*4650*/  SHF.L.W.U32.HI R33, R28, 0x10, R28 ;  /* 0x000000101c217819 */ /* 0x000fe20000010e1c */
[----:B------:R-:W-:Y:S01]  /*4660*/  IMAD.IADD R28, R31, 0x1, R36 ;  /* 0x000000011f1c7824 */ /* 0x000fe200078e0224 */
[----:B------:R-:W-:-:S03]  /*4670*/  LEA.HI R15, R16, R15, R16, 0x7 ;  /* 0x0000000f100f7211 */ /* 0x000fc600078f3810 */
[----:B------:R-:W-:Y:S01]  /*4680*/  IMAD.IADD R31, R30, 0x1, R33 ;  /* 0x000000011e1f7824 */ /* 0x000fe200078e0221 */
[----:B------:R-:W-:-:S04]  /*4690*/  LOP3.LUT R25, R28, R29, RZ, 0x3c, !PT ;  /* 0x0000001d1c197212 */ /* 0x000fc800078e3cff */
[----:B------:R-:W-:Y:S02]  /*46a0*/  LOP3.LUT R18, R31, R18, RZ, 0x3c, !PT ;  /* 0x000000121f127212 */ /* 0x000fe400078e3cff */
[----:B------:R-:W-:Y:S02]  /*46b0*/  SHF.L.W.U32.HI R25, R25, 0xc, R25 ;  /* 0x0000000c19197819 */ /* 0x000fe40000010e19 */
[----:B------:R-:W-:-:S03]  /*46c0*/  SHF.L.W.U32.HI R18, R18, 0xc, R18 ;  /* 0x0000000c12127819 */ /* 0x000fc60000010e12 */
[----:B------:R-:W-:Y:S02]  /*46d0*/  IMAD.IADD R35, R22, 0x1, R25 ;  /* 0x0000000116237824 */ /* 0x000fe400078e0219 */
[----:B------:R-:W-:-:S03]  /*46e0*/  IMAD.IADD R22, R27, 0x1, R18 ;  /* 0x000000011b167824 */ /* 0x000fc600078e0212 */
[----:B------:R-:W-:Y:S01]  /*46f0*/  LOP3.LUT R36, R35, R36, RZ, 0x3c, !PT ;  /* 0x0000002423247212 */ /* 0x000fe200078e3cff */
[----:B------:R-:W-:Y:S01]  /*4700*/  IMAD.IADD R35, R19, 0x1, R35 ;  /* 0x0000000113237824 */ /* 0x000fe200078e0223 */
[----:B------:R-:W-:Y:S01]  /*4710*/  LOP3.LUT R19, R22, R33, RZ, 0x3c, !PT ;  /* 0x0000002116137212 */ /* 0x000fe200078e3cff */
[----:B------:R-:W-:Y:S01]  /*4720*/  IMAD.IADD R33, R17, 0x1, R22 ;  /* 0x0000000111217824 */ /* 0x000fe200078e0216 */
[----:B------:R-:W-:Y:S02]  /*4730*/  SHF.L.W.U32.HI R17, R36, 0x8, R36 ;  /* 0x0000000824117819 */ /* 0x000fe40000010e24 */
[----:B------:R-:W-:Y:S02]  /*4740*/  SHF.L.W.U32.HI R19, R19, 0x8, R19 ;  /* 0x0000000813137819 */ /* 0x000fe40000010e13 */
[----:B------:R2:W-:Y:S01]  /*4750*/  STL.128 [UR8], R32 ;  /* 0x00000020ff007987 */ /* 0x0005e20008100c08 */
[----:B------:R-:W-:Y:S02]  /*4760*/  IMAD.IADD R28, R28, 0x1, R17 ;  /* 0x000000011c1c7824 */ /* 0x000fe400078e0211 */
[----:B------:R-:W-:-:S02]  /*4770*/  IMAD.IADD R31, R31, 0x1, R19 ;  /* 0x000000011f1f7824 */ /* 0x000fc400078e0213 */
[----:B------:R-:W-:Y:S01]  /*4780*/  IMAD.IADD R6, R6, 0x1, R17 ;  /* 0x0000000106067824 */ /* 0x000fe200078e0211 */
[----:B------:R-:W-:Y:S01]  /*4790*/  LOP3.LUT R25, R28, R25, RZ, 0x3c, !PT ;  /* 0x000000191c197212 */ /* 0x000fe200078e3cff */
[----:B------:R-:W-:Y:S01]  /*47a0*/  IMAD.IADD R4, R4, 0x1, R19 ;  /* 0x0000000104047824 */ /* 0x000fe200078e0213 */
[----:B------:R-:W-:Y:S01]  /*47b0*/  LOP3.LUT R17, R31, R18, RZ, 0x3c, !PT ;  /* 0x000000121f117212 */ /* 0x000fe200078e3cff */
[----:B------:R-:W-:Y:S01]  /*47c0*/  IMAD.IADD R9, R9, 0x1, R28 ;  /* 0x0000000109097824 */ /* 0x000fe200078e021c */
[----:B------:R-:W-:Y:S01]  /*47d0*/  LEA.HI R12, R25, R12, R25, 0x7 ;  /* 0x0000000c190c7211 */ /* 0x000fe200078f3819 */
[----:B------:R-:W-:Y:S01]  /*47e0*/  IMAD.IADD R11, R11, 0x1, R31 ;  /* 0x000000010b0b7824 */ /* 0x000fe200078e021f */
[----:B------:R-:W-:Y:S01]  /*47f0*/  LEA.HI R14, R17, R14, R17, 0x7 ;  /* 0x0000000e110e7211 */ /* 0x000fe200078f3811 */
[----:B------:R2:W-:Y:S04]  /*4800*/  STL.128 [UR8+0x30], R4 ;  /* 0x00003004ff007987 */ /* 0x0005e80008100c08 */
[----:B------:R2:W-:Y:S04]  /*4810*/  STL.128 [UR8+0x20], R8 ;  /* 0x00002008ff007987 */ /* 0x0005e80008100c08 */
[----:B------:R2:W-:Y:S01]  /*4820*/  STL.128 [UR8+0x10], R12 ;  /* 0x0000100cff007987 */ /* 0x0005e20008100c08 */
[----:B------:R-:W-:Y:S05]  /*4830*/  BRA.U UP2, `(.L_x_15) ;  /* 0xffffffe502447547 */ /* 0x000fea000b83ffff */
.L_x_14:
[----:B------:R-:W-:Y:S05]  /*4840*/  BRA.U !UP0, `(.L_x_16) ;  /* 0x0000000108347547 */ /* 0x000fea000b800000 */
[----:B------:R-:W-:-:S05]  /*4850*/  UMOV UR5, URZ ;  /* 0x000000ff00057c82 */ /* 0x000fca0008000000 */
.L_x_17:
[----:B------:R-:W-:-:S09]  /*4860*/  ULEA UR8, UR5, UR15, 0x2 ;  /* 0x0000000f05087291 */ /* 0x000fd2000f8e10ff */
[----:B012---:R-:W2:Y:S04]  /*4870*/  LDL.128 R4, [UR8] ;  /* 0x00000008ff047983 */ /* 0x007ea80008100c00 */
[----:B---3--:R-:W3:Y:S04]  /*4880*/  LDL.128 R8, [UR8+0x10] ;  /* 0x00001008ff087983 */ /* 0x008ee80008100c00 */
[----:B------:R-:W4:Y:S04]  /*4890*/  LDL.128 R12, [UR8+0x20] ;  /* 0x00002008ff0c7983 */ /* 0x000f280008100c00 */
[----:B------:R-:W4:Y:S01]  /*48a0*/  LDL.128 R16, [UR8+0x30] ;  /* 0x00003008ff107983 */ /* 0x000f220008100c00 */
[----:B------:R-:W-:-:S04]  /*48b0*/  UIADD3 UR5, UPT, UPT, UR5, 0x10, URZ ;  /* 0x0000001005057890 */ /* 0x000fc8000fffe0ff */
[----:B------:R-:W-:Y:S01]  /*48c0*/  UISETP.NE.AND UP0, UPT, UR5, UR10, UPT ;  /* 0x0000000a0500728c */ /* 0x000fe2000bf05270 */
[----:B--2---:R0:W-:Y:S04]  /*48d0*/  STL.128 [UR8+0x80], R4 ;  /* 0x00008004ff007987 */ /* 0x0041e80008100c08 */
[----:B---3--:R0:W-:Y:S04]  /*48e0*/  STL.128 [UR8+0x90], R8 ;  /* 0x00009008ff007987 */ /* 0x0081e80008100c08 */
[----:B----4-:R0:W-:Y:S04]  /*48f0*/  STL.128 [UR8+0xa0], R12 ;  /* 0x0000a00cff007987 */ /* 0x0101e80008100c08 */
[----:B------:R0:W-:Y:S01]  /*4900*/  STL.128 [UR8+0xb0], R16 ;  /* 0x0000b010ff007987 */ /* 0x0001e20008100c08 */
[----:B------:R-:W-:Y:S05]  /*4910*/  BRA.U UP0, `(.L_x_17) ;  /* 0xfffffffd00d07547 */ /* 0x000fea000b83ffff */
.L_x_16:
[----:B------:R-:W-:Y:S05]  /*4920*/  BRA.U UP1, `(.L_x_18) ;  /* 0xffffffdd01747547 */ /* 0x000fea000b83ffff */
[----:B012---:R1:W5:Y:S04]  /*4930*/  LDL.128 R4, [R1+0x80] ;  /* 0x0000800001047983 */ /* 0x0073680000100c00 */
[----:B---3--:R1:W5:Y:S02]  /*4940*/  LDL.128 R8, [R1+0x90] ;  /* 0x0000900001087983 */ /* 0x0083640000100c00 */
.L_x_0:
[----:B------:R-:W2:Y:S08]  /*4950*/  LDC.64 R2, c[0x0][0x3b0] ;  /* 0x0000ec00ff027b82 */ /* 0x000eb00000000a00 */
[----:B0-----:R-:W0:Y:S01]  /*4960*/  LDC.64 R12, c[0x0][0x388] ;  /* 0x0000e200ff0c7b82 */ /* 0x001e220000000a00 */
[----:B--2---:R-:W2:Y:S01]  /*4970*/  LDG.E R2, desc[UR12][R2.64] ;  /* 0x0000000c02027981 */ /* 0x004ea2000c1e1900 */
[----:B------:R-:W-:Y:S01]  /*4980*/  IMAD.SHL.U32 R15, R0, 0x8, RZ ;  /* 0x00000008000f7824 */ /* 0x000fe200078e00ff */
[----:B------:R-:W-:Y:S03]  /*4990*/  BSSY.RECONVERGENT B0, `(.L_x_19) ;  /* 0x000000e000007945 */ /* 0x000fe60003800200 */
[----:B0-----:R-:W-:Y:S01]  /*49a0*/  IMAD.WIDE.U32 R12, R15, 0x4, R12 ;  /* 0x000000040f0c7825 */ /* 0x001fe200078e000c */
[----:B--2--5:R-:W-:-:S13]  /*49b0*/  ISETP.GT.U32.AND P0, PT, R11, R2, PT ;  /* 0x000000020b00720c */ /* 0x024fda0003f04070 */
[----:B------:R-:W-:Y:S05]  /*49c0*/  @P0 BRA `(.L_x_20) ;  /* 0x0000000000280947 */ /* 0x000fea0003800000 */
[----:B------:R-:W0:Y:S01]  /*49d0*/  S2R R14, SR_LANEID ;  /* 0x00000000000e7919 */ /* 0x000e220000000000 */
[----:B------:R-:W2:Y:S01]  /*49e0*/  LDCU UR4, c[0x0][0x3a0] ;  /* 0x00007400ff0477ac */ /* 0x000ea20008000800 */
[----:B------:R-:W3:Y:S01]  /*49f0*/  LDC.64 R2, c[0x0][0x3a8] ;  /* 0x0000ea00ff027b82 */ /* 0x000ee20000000a00 */
[----:B--2---:R-:W-:Y:S01]  /*4a00*/  VIADD R0, R0, UR4 ;  /* 0x0000000400007c36 */ /* 0x004fe20008000000 */
[----:B------:R-:W-:Y:S02]  /*4a10*/  VOTEU.ANY UR4, UPT, PT ;  /* 0x0000000000047886 */ /* 0x000fe400038e0100 */
[----:B------:R-:W-:Y:S02]  /*4a20*/  UFLO.U32 UR4, UR4 ;  /* 0x00000004000472bd */ /* 0x000fe400080e0000 */
[----:B------:R-:W-:-:S04]  /*4a30*/  CREDUX.MIN UR5, R0 ;  /* 0x00000000000572cc */ /* 0x000fc80000008000 */
[----:B0-----:R-:W-:-:S09]  /*4a40*/  ISETP.EQ.U32.AND P0, PT, R14, UR4, PT ;  /* 0x000000040e007c0c */ /* 0x001fd2000bf02070 */
[----:B------:R-:W-:-:S05]  /*4a50*/  IMAD.U32 R15, RZ, RZ, UR5 ;  /* 0x00000005ff0f7e24 */ /* 0x000fca000f8e00ff */
[----:B---3--:R0:W-:Y:S02]  /*4a60*/  @P0 REDG.E.MIN.STRONG.GPU desc[UR12][R2.64], R15 ;  /* 0x0000000f0200098e */ /* 0x0081e4000c92e10c */
.L_x_20:
[----:B------:R-:W-:Y:S05]  /*4a70*/  BSYNC.RECONVERGENT B0 ;  /* 0x0000000000007941 */ /* 0x000fea0003800200 */
.L_x_19:
[----:B------:R-:W-:Y:S04]  /*4a80*/  STG.E desc[UR12][R12.64], R4 ;  /* 0x000000040c007986 */ /* 0x000fe8000c10190c */
[----:B------:R-:W-:Y:S04]  /*4a90*/  STG.E desc[UR12][R12.64+0x4], R5 ;  /* 0x000004050c007986 */ /* 0x000fe8000c10190c */
[----:B------:R-:W-:Y:S04]  /*4aa0*/  STG.E desc[UR12][R12.64+0x8], R6 ;  /* 0x000008060c007986 */ /* 0x000fe8000c10190c */
[----:B------:R-:W-:Y:S04]  /*4ab0*/  STG.E desc[UR12][R12.64+0xc], R7 ;  /* 0x00000c070c007986 */ /* 0x000fe8000c10190c */
[----:B------:R-:W-:Y:S04]  /*4ac0*/  STG.E desc[UR12][R12.64+0x10], R8 ;  /* 0x000010080c007986 */ /* 0x000fe8000c10190c */
[----:B------:R-:W-:Y:S04]  /*4ad0*/  STG.E desc[UR12][R12.64+0x14], R9 ;  /* 0x000014090c007986 */ /* 0x000fe8000c10190c */
[----:B------:R-:W-:Y:S04]  /*4ae0*/  STG.E desc[UR12][R12.64+0x18], R10 ;  /* 0x0000180a0c007986 */ /* 0x000fe8000c10190c */
[----:B------:R-:W-:Y:S01]  /*4af0*/  STG.E desc[UR12][R12.64+0x1c], R11 ;  /* 0x00001c0b0c007986 */ /* 0x000fe2000c10190c */
[----:B------:R-:W-:Y:S05]  /*4b00*/  EXIT ;  /* 0x000000000000794d */ /* 0x000fea0003800000 */
.L_x_21:
[----:B------:R-:W-:-:S00]  /*4b10*/  BRA `(.L_x_21) ;  /* 0xfffffffc00fc7947 */ /* 0x000fc0000383ffff */
[----:B------:R-:W-:-:S00]  /*4b20*/  NOP ;  /* 0x0000000000007918 */ /* 0x000fc00000000000 */
        /* <DEDUP_REMOVED lines=13> */
.L_x_22:


//--------------------- .nv.shared.reserved.0     --------------------------
	.section	.nv.shared.reserved.0,"aw",@nobits
	.weak		__nv_reservedSMEM_offset_0_alias
	.size		__nv_reservedSMEM_offset_0_alias, 0, 64
	.other		__nv_reservedSMEM_offset_0_alias,@"STO_CUDA_RESERVED_SHARED STV_DEFAULT"
__nv_reservedSMEM_offset_0_alias:
	.zero		0
	.zero		64


//--------------------- .nv.constant0._Z18scrypt_jane_kernelPKjPjS1_jjjS1_S1_ --------------------------
	.section	.nv.constant0._Z18scrypt_jane_kernelPKjPjS1_jjjS1_S1_,"a",@progbits
	.sectionflags	@""
	.align	4
.nv.constant0._Z18scrypt_jane_kernelPKjPjS1_jjjS1_S1_:
	.zero		952


//--------------------- SYMBOLS --------------------------

	.type		.nv.reservedSmem.offset0,@object
	.size		.nv.reservedSmem.offset0,0x4
